//
// Generated by NVIDIA NVVM Compiler
//
// Compiler Build ID: CL-36424714
// Cuda compilation tools, release 13.0, V13.0.88
// Based on NVVM 20.0.0
//

.version 9.0
.target sm_100
.address_size 64

	// .globl	_Z7simularPsS_iiiiiiiiiii
.extern .func  (.param .b64 func_retval0) malloc
(
	.param .b64 malloc_param_0
)
;

.visible .entry _Z7simularPsS_iiiiiiiiiii(
	.param .u64 .ptr .align 1 _Z7simularPsS_iiiiiiiiiii_param_0,
	.param .u64 .ptr .align 1 _Z7simularPsS_iiiiiiiiiii_param_1,
	.param .u32 _Z7simularPsS_iiiiiiiiiii_param_2,
	.param .u32 _Z7simularPsS_iiiiiiiiiii_param_3,
	.param .u32 _Z7simularPsS_iiiiiiiiiii_param_4,
	.param .u32 _Z7simularPsS_iiiiiiiiiii_param_5,
	.param .u32 _Z7simularPsS_iiiiiiiiiii_param_6,
	.param .u32 _Z7simularPsS_iiiiiiiiiii_param_7,
	.param .u32 _Z7simularPsS_iiiiiiiiiii_param_8,
	.param .u32 _Z7simularPsS_iiiiiiiiiii_param_9,
	.param .u32 _Z7simularPsS_iiiiiiiiiii_param_10,
	.param .u32 _Z7simularPsS_iiiiiiiiiii_param_11,
	.param .u32 _Z7simularPsS_iiiiiiiiiii_param_12
)
{
	.reg .pred 	%p<278>;
	.reg .b16 	%rs<350>;
	.reg .b32 	%r<241>;
	.reg .b32 	%f<21>;
	.reg .b64 	%rd<115>;
	.reg .b64 	%fd<20>;

	ld.param.u64 	%rd15, [_Z7simularPsS_iiiiiiiiiii_param_0];
	ld.param.u64 	%rd16, [_Z7simularPsS_iiiiiiiiiii_param_1];
	ld.param.u32 	%r78, [_Z7simularPsS_iiiiiiiiiii_param_2];
	ld.param.u32 	%r80, [_Z7simularPsS_iiiiiiiiiii_param_4];
	ld.param.u32 	%r83, [_Z7simularPsS_iiiiiiiiiii_param_7];
	ld.param.u32 	%r85, [_Z7simularPsS_iiiiiiiiiii_param_9];
	ld.param.u32 	%r86, [_Z7simularPsS_iiiiiiiiiii_param_10];
	ld.param.u32 	%r87, [_Z7simularPsS_iiiiiiiiiii_param_11];
	ld.param.u32 	%r88, [_Z7simularPsS_iiiiiiiiiii_param_12];
	cvta.to.global.u64 	%rd1, %rd16;
	cvta.to.global.u64 	%rd2, %rd15;
	mov.u32 	%r1, %ctaid.x;
	mov.u32 	%r2, %tid.x;
	mul.lo.s32 	%r230, %r80, %r1;
	add.s32 	%r4, %r1, 1;
	setp.lt.s32 	%p1, %r80, 1;
	@%p1 bra 	$L__BB0_148;
	ld.param.u32 	%r226, [_Z7simularPsS_iiiiiiiiiii_param_6];
	mul.lo.s32 	%r5, %r83, %r2;
	add.s32 	%r6, %r5, %r83;
	shl.b32 	%r7, %r78, 2;
	mad.lo.s32 	%r89, %r4, %r2, %r4;
	mul.lo.s32 	%r90, %r89, %r87;
	mul.hi.u32 	%r91, %r90, 1148159575;
	sub.s32 	%r92, %r90, %r91;
	shr.u32 	%r93, %r92, 1;
	add.s32 	%r94, %r93, %r91;
	shr.u32 	%r95, %r94, 6;
	mul.lo.s32 	%r96, %r95, 101;
	sub.s32 	%r97, %r90, %r96;
	setp.gt.u32 	%p2, %r97, 99;
	selp.f64 	%fd1, 0d3FF0000000000000, 0d0000000000000000, %p2;
	mul.lo.s32 	%r98, %r89, %r86;
	mul.hi.u32 	%r99, %r98, 1148159575;
	sub.s32 	%r100, %r98, %r99;
	shr.u32 	%r101, %r100, 1;
	add.s32 	%r102, %r101, %r99;
	shr.u32 	%r103, %r102, 6;
	mul.lo.s32 	%r104, %r103, 101;
	sub.s32 	%r105, %r98, %r104;
	setp.lt.u32 	%p3, %r105, 91;
	selp.b16 	%rs1, 1, 2, %p3;
	mul.lo.s32 	%r106, %r89, %r85;
	mul.hi.u32 	%r107, %r106, 1148159575;
	sub.s32 	%r108, %r106, %r107;
	shr.u32 	%r109, %r108, 1;
	add.s32 	%r110, %r109, %r107;
	shr.u32 	%r111, %r110, 6;
	mul.lo.s32 	%r112, %r111, 101;
	sub.s32 	%r8, %r106, %r112;
	not.b32 	%r113, %r2;
	not.b32 	%r114, %r1;
	mul.lo.s32 	%r115, %r114, %r113;
	mul.lo.s32 	%r116, %r115, %r88;
	cvt.u16.u32 	%rs13, %r116;
	and.b16  	%rs2, %rs13, 1;
	mad.lo.s32 	%r9, %r83, %r226, %r2;
	shl.b32 	%r10, %r9, 2;
	add.s32 	%r11, %r10, -4;
	add.s32 	%r12, %r10, 4;
	add.s32 	%r13, %r230, %r80;
$L__BB0_2:
	setp.lt.s32 	%p4, %r83, 1;
	@%p4 bra 	$L__BB0_75;
	shl.b32 	%r117, %r5, 2;
	add.s32 	%r234, %r117, -4;
	mul.lo.s32 	%r16, %r230, %r7;
	sub.s32 	%r118, %r16, %r7;
	shl.b32 	%r119, %r78, 3;
	add.s32 	%r17, %r118, %r119;
	add.s32 	%r233, %r117, %r118;
	add.s32 	%r232, %r117, %r17;
	add.s32 	%r231, %r117, %r16;
	mov.u32 	%r235, %r5;
$L__BB0_4:
	add.s32 	%r26, %r234, 8;
	add.s32 	%r27, %r234, 4;
	mul.wide.s32 	%rd17, %r231, 2;
	add.s64 	%rd3, %rd2, %rd17;
	ld.global.u16 	%rs15, [%rd3+2];
	add.s16 	%rs16, %rs15, 1;
	add.s64 	%rd4, %rd1, %rd17;
	st.global.u16 	[%rd4+2], %rs16;
	ld.global.u16 	%rs14, [%rd3];
	setp.gt.s16 	%p5, %rs14, 1;
	@%p5 bra 	$L__BB0_10;
	setp.eq.s16 	%p9, %rs14, 0;
	@%p9 bra 	$L__BB0_16;
	setp.eq.s16 	%p10, %rs14, 1;
	@%p10 bra 	$L__BB0_7;
	bra.uni 	$L__BB0_74;
$L__BB0_7:
	ld.global.u16 	%rs4, [%rd3+2];
	setp.gt.s16 	%p64, %rs4, 104;
	@%p64 bra 	$L__BB0_20;
	setp.lt.u32 	%p68, %r8, 2;
	@%p68 bra 	$L__BB0_19;
	mov.b16 	%rs92, 4;
	st.global.u16 	[%rd4], %rs92;
	mov.b16 	%rs93, -1;
	st.global.u16 	[%rd4+6], %rs93;
	bra.uni 	$L__BB0_74;
$L__BB0_10:
	setp.eq.s16 	%p6, %rs14, 2;
	@%p6 bra 	$L__BB0_27;
	setp.eq.s16 	%p7, %rs14, 3;
	@%p7 bra 	$L__BB0_28;
	setp.eq.s16 	%p8, %rs14, 4;
	@%p8 bra 	$L__BB0_13;
	bra.uni 	$L__BB0_74;
$L__BB0_13:
	{ // callseq 0, 0
	.param .b64 param0;
	st.param.b64 	[param0], 72;
	.param .b64 retval0;
	call.uni (retval0), 
	malloc, 
	(
	param0
	);
	ld.param.b64 	%rd18, [retval0];
	} // callseq 0
	min.s32 	%r120, %r235, %r230;
	setp.lt.s32 	%p11, %r120, 1;
	@%p11 bra 	$L__BB0_30;
	setp.gt.s32 	%p12, %r230, %r78;
	setp.ge.s32 	%p13, %r234, %r7;
	or.pred  	%p14, %p13, %p12;
	@%p14 bra 	$L__BB0_29;
	add.s32 	%r121, %r233, -4;
	mul.wide.u32 	%rd19, %r121, 2;
	add.s64 	%rd20, %rd2, %rd19;
	ld.global.u16 	%rs19, [%rd20];
	st.u16 	[%rd18], %rs19;
	ld.global.u16 	%rs20, [%rd20+2];
	st.u16 	[%rd18+2], %rs20;
	ld.global.u16 	%rs21, [%rd20+4];
	st.u16 	[%rd18+4], %rs21;
	ld.global.u16 	%rs22, [%rd20+6];
	st.u16 	[%rd18+6], %rs22;
	bra.uni 	$L__BB0_31;
$L__BB0_16:
	ld.global.u16 	%rs3, [%rd3+6];
	setp.ne.s16 	%p69, %rs3, 7;
	@%p69 bra 	$L__BB0_18;
	mov.b16 	%rs95, 4;
	st.global.u16 	[%rd4], %rs95;
	mov.b16 	%rs96, -1;
	st.global.u16 	[%rd4+6], %rs96;
	bra.uni 	$L__BB0_74;
$L__BB0_18:
	add.s16 	%rs94, %rs3, 1;
	st.global.u16 	[%rd4+6], %rs94;
	bra.uni 	$L__BB0_74;
$L__BB0_19:
	mov.b16 	%rs90, 0;
	st.global.u16 	[%rd4], %rs90;
	mov.b16 	%rs91, -1;
	st.global.u16 	[%rd4+6], %rs91;
	bra.uni 	$L__BB0_74;
$L__BB0_20:
	setp.gt.u16 	%p65, %rs4, 1976;
	@%p65 bra 	$L__BB0_24;
	setp.lt.u32 	%p67, %r8, 11;
	@%p67 bra 	$L__BB0_23;
	mov.b16 	%rs88, 4;
	st.global.u16 	[%rd4], %rs88;
	mov.b16 	%rs89, -1;
	st.global.u16 	[%rd4+6], %rs89;
	bra.uni 	$L__BB0_74;
$L__BB0_23:
	mov.b16 	%rs86, 0;
	st.global.u16 	[%rd4], %rs86;
	mov.b16 	%rs87, -1;
	st.global.u16 	[%rd4+6], %rs87;
	bra.uni 	$L__BB0_74;
$L__BB0_24:
	setp.lt.u32 	%p66, %r8, 46;
	@%p66 bra 	$L__BB0_26;
	mov.b16 	%rs84, 4;
	st.global.u16 	[%rd4], %rs84;
	mov.b16 	%rs85, -1;
	st.global.u16 	[%rd4+6], %rs85;
	bra.uni 	$L__BB0_74;
$L__BB0_26:
	mov.b16 	%rs81, 4;
	st.global.u16 	[%rd4], %rs81;
	mov.b16 	%rs82, 52;
	st.global.u16 	[%rd4+2], %rs82;
	mov.b16 	%rs83, -1;
	st.global.u16 	[%rd4+6], %rs83;
	bra.uni 	$L__BB0_74;
$L__BB0_27:
	st.global.u16 	[%rd4], %rs1;
	ld.global.u16 	%rs79, [%rd3+6];
	add.s16 	%rs80, %rs79, 1;
	st.global.u16 	[%rd4+6], %rs80;
	bra.uni 	$L__BB0_74;
$L__BB0_28:
	ld.global.u16 	%rs75, [%rd3+6];
	setp.gt.s16 	%p63, %rs75, 5;
	selp.b16 	%rs76, 2, 3, %p63;
	st.global.u16 	[%rd4], %rs76;
	ld.global.u16 	%rs77, [%rd3+6];
	add.s16 	%rs78, %rs77, 1;
	st.global.u16 	[%rd4+6], %rs78;
	bra.uni 	$L__BB0_74;
$L__BB0_29:
	mov.b16 	%rs18, -1;
	st.u16 	[%rd18], %rs18;
	st.u16 	[%rd18+2], %rs18;
	st.u16 	[%rd18+4], %rs18;
	st.u16 	[%rd18+6], %rs18;
	bra.uni 	$L__BB0_31;
$L__BB0_30:
	mov.b16 	%rs17, -1;
	st.u16 	[%rd18], %rs17;
	st.u16 	[%rd18+2], %rs17;
	st.u16 	[%rd18+4], %rs17;
	st.u16 	[%rd18+6], %rs17;
$L__BB0_31:
	setp.gt.s32 	%p15, %r230, 0;
	setp.gt.s32 	%p16, %r235, -1;
	and.pred  	%p17, %p16, %p15;
	@%p17 bra 	$L__BB0_33;
	mov.b16 	%rs23, -1;
	st.u16 	[%rd18+8], %rs23;
	st.u16 	[%rd18+10], %rs23;
	st.u16 	[%rd18+12], %rs23;
	st.u16 	[%rd18+14], %rs23;
	bra.uni 	$L__BB0_36;
$L__BB0_33:
	setp.le.s32 	%p18, %r230, %r78;
	setp.lt.s32 	%p19, %r27, %r7;
	and.pred  	%p20, %p19, %p18;
	@%p20 bra 	$L__BB0_35;
	mov.b16 	%rs24, -1;
	st.u16 	[%rd18+8], %rs24;
	st.u16 	[%rd18+10], %rs24;
	st.u16 	[%rd18+12], %rs24;
	st.u16 	[%rd18+14], %rs24;
	bra.uni 	$L__BB0_36;
$L__BB0_35:
	mul.wide.u32 	%rd21, %r233, 2;
	add.s64 	%rd22, %rd2, %rd21;
	ld.global.u16 	%rs25, [%rd22];
	st.u16 	[%rd18+8], %rs25;
	ld.global.u16 	%rs26, [%rd22+2];
	st.u16 	[%rd18+10], %rs26;
	ld.global.u16 	%rs27, [%rd22+4];
	st.u16 	[%rd18+12], %rs27;
	ld.global.u16 	%rs28, [%rd22+6];
	st.u16 	[%rd18+14], %rs28;
$L__BB0_36:
	setp.gt.s32 	%p22, %r235, -2;
	and.pred  	%p23, %p22, %p15;
	@%p23 bra 	$L__BB0_38;
	mov.b16 	%rs29, -1;
	st.u16 	[%rd18+16], %rs29;
	st.u16 	[%rd18+18], %rs29;
	st.u16 	[%rd18+20], %rs29;
	st.u16 	[%rd18+22], %rs29;
	bra.uni 	$L__BB0_41;
$L__BB0_38:
	setp.le.s32 	%p24, %r230, %r78;
	setp.lt.s32 	%p25, %r26, %r7;
	and.pred  	%p26, %p25, %p24;
	@%p26 bra 	$L__BB0_40;
	mov.b16 	%rs30, -1;
	st.u16 	[%rd18+16], %rs30;
	st.u16 	[%rd18+18], %rs30;
	st.u16 	[%rd18+20], %rs30;
	st.u16 	[%rd18+22], %rs30;
	bra.uni 	$L__BB0_41;
$L__BB0_40:
	sub.s32 	%r122, %r16, %r7;
	cvt.u64.u32 	%rd23, %r122;
	cvt.u64.u32 	%rd24, %r27;
	add.s64 	%rd25, %rd24, %rd23;
	shl.b64 	%rd26, %rd25, 1;
	add.s64 	%rd27, %rd2, %rd26;
	ld.global.u16 	%rs31, [%rd27+8];
	st.u16 	[%rd18+16], %rs31;
	ld.global.u16 	%rs32, [%rd27+10];
	st.u16 	[%rd18+18], %rs32;
	ld.global.u16 	%rs33, [%rd27+12];
	st.u16 	[%rd18+20], %rs33;
	ld.global.u16 	%rs34, [%rd27+14];
	st.u16 	[%rd18+22], %rs34;
$L__BB0_41:
	setp.gt.s32 	%p27, %r235, 0;
	setp.gt.s32 	%p28, %r230, -1;
	and.pred  	%p29, %p27, %p28;
	@%p29 bra 	$L__BB0_43;
	mov.b16 	%rs35, -1;
	st.u16 	[%rd18+24], %rs35;
	st.u16 	[%rd18+26], %rs35;
	st.u16 	[%rd18+28], %rs35;
	st.u16 	[%rd18+30], %rs35;
	bra.uni 	$L__BB0_46;
$L__BB0_43:
	setp.lt.s32 	%p30, %r230, %r78;
	setp.lt.s32 	%p31, %r234, %r7;
	and.pred  	%p32, %p31, %p30;
	@%p32 bra 	$L__BB0_45;
	mov.b16 	%rs36, -1;
	st.u16 	[%rd18+24], %rs36;
	st.u16 	[%rd18+26], %rs36;
	st.u16 	[%rd18+28], %rs36;
	st.u16 	[%rd18+30], %rs36;
	bra.uni 	$L__BB0_46;
$L__BB0_45:
	add.s32 	%r123, %r231, -4;
	mul.wide.u32 	%rd28, %r123, 2;
	add.s64 	%rd29, %rd2, %rd28;
	ld.global.u16 	%rs37, [%rd29];
	st.u16 	[%rd18+24], %rs37;
	ld.global.u16 	%rs38, [%rd29+2];
	st.u16 	[%rd18+26], %rs38;
	ld.global.u16 	%rs39, [%rd29+4];
	st.u16 	[%rd18+28], %rs39;
	ld.global.u16 	%rs40, [%rd29+6];
	st.u16 	[%rd18+30], %rs40;
$L__BB0_46:
	or.b32  	%r124, %r235, %r230;
	setp.gt.s32 	%p33, %r124, -1;
	@%p33 bra 	$L__BB0_48;
	mov.b16 	%rs41, -1;
	st.u16 	[%rd18+32], %rs41;
	st.u16 	[%rd18+34], %rs41;
	st.u16 	[%rd18+36], %rs41;
	st.u16 	[%rd18+38], %rs41;
	bra.uni 	$L__BB0_51;
$L__BB0_48:
	setp.lt.s32 	%p34, %r230, %r78;
	setp.lt.s32 	%p35, %r27, %r7;
	and.pred  	%p36, %p35, %p34;
	@%p36 bra 	$L__BB0_50;
	mov.b16 	%rs42, -1;
	st.u16 	[%rd18+32], %rs42;
	st.u16 	[%rd18+34], %rs42;
	st.u16 	[%rd18+36], %rs42;
	st.u16 	[%rd18+38], %rs42;
	bra.uni 	$L__BB0_51;
$L__BB0_50:
	mul.wide.u32 	%rd30, %r231, 2;
	add.s64 	%rd31, %rd2, %rd30;
	ld.global.u16 	%rs43, [%rd31];
	st.u16 	[%rd18+32], %rs43;
	ld.global.u16 	%rs44, [%rd31+2];
	st.u16 	[%rd18+34], %rs44;
	ld.global.u16 	%rs45, [%rd31+4];
	st.u16 	[%rd18+36], %rs45;
	ld.global.u16 	%rs46, [%rd31+6];
	st.u16 	[%rd18+38], %rs46;
$L__BB0_51:
	and.pred  	%p39, %p22, %p28;
	@%p39 bra 	$L__BB0_53;
	mov.b16 	%rs47, -1;
	st.u16 	[%rd18+40], %rs47;
	st.u16 	[%rd18+42], %rs47;
	st.u16 	[%rd18+44], %rs47;
	st.u16 	[%rd18+46], %rs47;
	bra.uni 	$L__BB0_56;
$L__BB0_53:
	setp.lt.s32 	%p40, %r230, %r78;
	setp.lt.s32 	%p41, %r26, %r7;
	and.pred  	%p42, %p41, %p40;
	@%p42 bra 	$L__BB0_55;
	mov.b16 	%rs48, -1;
	st.u16 	[%rd18+40], %rs48;
	st.u16 	[%rd18+42], %rs48;
	st.u16 	[%rd18+44], %rs48;
	st.u16 	[%rd18+46], %rs48;
	bra.uni 	$L__BB0_56;
$L__BB0_55:
	cvt.u64.u32 	%rd32, %r16;
	cvt.u64.u32 	%rd33, %r27;
	add.s64 	%rd34, %rd33, %rd32;
	shl.b64 	%rd35, %rd34, 1;
	add.s64 	%rd36, %rd2, %rd35;
	ld.global.u16 	%rs49, [%rd36+8];
	st.u16 	[%rd18+40], %rs49;
	ld.global.u16 	%rs50, [%rd36+10];
	st.u16 	[%rd18+42], %rs50;
	ld.global.u16 	%rs51, [%rd36+12];
	st.u16 	[%rd18+44], %rs51;
	ld.global.u16 	%rs52, [%rd36+14];
	st.u16 	[%rd18+46], %rs52;
$L__BB0_56:
	setp.gt.s32 	%p44, %r230, -2;
	and.pred  	%p45, %p27, %p44;
	@%p45 bra 	$L__BB0_58;
	mov.b16 	%rs53, -1;
	st.u16 	[%rd18+48], %rs53;
	st.u16 	[%rd18+50], %rs53;
	st.u16 	[%rd18+52], %rs53;
	st.u16 	[%rd18+54], %rs53;
	bra.uni 	$L__BB0_61;
$L__BB0_58:
	add.s32 	%r125, %r230, 1;
	setp.lt.s32 	%p46, %r125, %r78;
	setp.lt.s32 	%p47, %r234, %r7;
	and.pred  	%p48, %p47, %p46;
	@%p48 bra 	$L__BB0_60;
	mov.b16 	%rs54, -1;
	st.u16 	[%rd18+48], %rs54;
	st.u16 	[%rd18+50], %rs54;
	st.u16 	[%rd18+52], %rs54;
	st.u16 	[%rd18+54], %rs54;
	bra.uni 	$L__BB0_61;
$L__BB0_60:
	add.s32 	%r126, %r232, -4;
	mul.wide.u32 	%rd37, %r126, 2;
	add.s64 	%rd38, %rd2, %rd37;
	ld.global.u16 	%rs55, [%rd38];
	st.u16 	[%rd18+48], %rs55;
	ld.global.u16 	%rs56, [%rd38+2];
	st.u16 	[%rd18+50], %rs56;
	ld.global.u16 	%rs57, [%rd38+4];
	st.u16 	[%rd18+52], %rs57;
	ld.global.u16 	%rs58, [%rd38+6];
	st.u16 	[%rd18+54], %rs58;
$L__BB0_61:
	and.pred  	%p51, %p16, %p44;
	@%p51 bra 	$L__BB0_63;
	mov.b16 	%rs59, -1;
	st.u16 	[%rd18+56], %rs59;
	st.u16 	[%rd18+58], %rs59;
	st.u16 	[%rd18+60], %rs59;
	st.u16 	[%rd18+62], %rs59;
	bra.uni 	$L__BB0_66;
$L__BB0_63:
	add.s32 	%r127, %r230, 1;
	setp.lt.s32 	%p52, %r127, %r78;
	setp.lt.s32 	%p53, %r27, %r7;
	and.pred  	%p54, %p53, %p52;
	@%p54 bra 	$L__BB0_65;
	mov.b16 	%rs60, -1;
	st.u16 	[%rd18+56], %rs60;
	st.u16 	[%rd18+58], %rs60;
	st.u16 	[%rd18+60], %rs60;
	st.u16 	[%rd18+62], %rs60;
	bra.uni 	$L__BB0_66;
$L__BB0_65:
	mul.wide.u32 	%rd39, %r232, 2;
	add.s64 	%rd40, %rd2, %rd39;
	ld.global.u16 	%rs61, [%rd40];
	st.u16 	[%rd18+56], %rs61;
	ld.global.u16 	%rs62, [%rd40+2];
	st.u16 	[%rd18+58], %rs62;
	ld.global.u16 	%rs63, [%rd40+4];
	st.u16 	[%rd18+60], %rs63;
	ld.global.u16 	%rs64, [%rd40+6];
	st.u16 	[%rd18+62], %rs64;
$L__BB0_66:
	min.s32 	%r128, %r235, %r230;
	setp.gt.s32 	%p55, %r128, -2;
	@%p55 bra 	$L__BB0_68;
	mov.b16 	%rs65, -1;
	st.u16 	[%rd18+64], %rs65;
	st.u16 	[%rd18+66], %rs65;
	st.u16 	[%rd18+68], %rs65;
	st.u16 	[%rd18+70], %rs65;
	bra.uni 	$L__BB0_71;
$L__BB0_68:
	add.s32 	%r129, %r230, 1;
	setp.lt.s32 	%p56, %r129, %r78;
	setp.lt.s32 	%p57, %r26, %r7;
	and.pred  	%p58, %p57, %p56;
	@%p58 bra 	$L__BB0_70;
	mov.b16 	%rs66, -1;
	st.u16 	[%rd18+64], %rs66;
	st.u16 	[%rd18+66], %rs66;
	st.u16 	[%rd18+68], %rs66;
	st.u16 	[%rd18+70], %rs66;
	bra.uni 	$L__BB0_71;
$L__BB0_70:
	cvt.u64.u32 	%rd41, %r17;
	cvt.u64.u32 	%rd42, %r27;
	add.s64 	%rd43, %rd42, %rd41;
	shl.b64 	%rd44, %rd43, 1;
	add.s64 	%rd45, %rd2, %rd44;
	ld.global.u16 	%rs67, [%rd45+8];
	st.u16 	[%rd18+64], %rs67;
	ld.global.u16 	%rs68, [%rd45+10];
	st.u16 	[%rd18+66], %rs68;
	ld.global.u16 	%rs69, [%rd45+12];
	st.u16 	[%rd18+68], %rs69;
	ld.global.u16 	%rs70, [%rd45+14];
	st.u16 	[%rd18+70], %rs70;
$L__BB0_71:
	ld.global.u16 	%rs71, [%rd3+2];
	ld.global.u16 	%rs72, [%rd3+4];
	setp.lt.s16 	%p59, %rs71, 104;
	setp.lt.s16 	%p60, %rs71, 1976;
	selp.f32 	%f1, 0f3E4CCCCD, 0f3F000000, %p60;
	selp.f32 	%f2, 0f3E99999A, %f1, %p59;
	setp.eq.s16 	%p61, %rs72, 0;
	cvt.f64.f32 	%fd2, %f2;
	add.f64 	%fd3, %fd2, 0d3FC3333333333333;
	cvt.rn.f32.f64 	%f3, %fd3;
	add.f32 	%f4, %f3, 0f00000000;
	selp.f32 	%f5, %f2, %f4, %p61;
	cvt.f64.f32 	%fd4, %f5;
	fma.rn.f64 	%fd5, %fd4, 0d3FE3333333333333, 0d3FA999999999999A;
	setp.ltu.f64 	%p62, %fd5, %fd1;
	@%p62 bra 	$L__BB0_73;
	mov.b16 	%rs73, 3;
	st.global.u16 	[%rd4], %rs73;
$L__BB0_73:
	mov.b16 	%rs74, -1;
	st.global.u16 	[%rd4+6], %rs74;
$L__BB0_74:
	st.global.u16 	[%rd4+4], %rs2;
	add.s32 	%r235, %r235, 1;
	add.s32 	%r234, %r234, 4;
	add.s32 	%r233, %r233, 4;
	add.s32 	%r232, %r232, 4;
	add.s32 	%r231, %r231, 4;
	setp.lt.s32 	%p70, %r235, %r6;
	@%p70 bra 	$L__BB0_4;
$L__BB0_75:
	ld.param.u32 	%r228, [_Z7simularPsS_iiiiiiiiiii_param_8];
	setp.ge.s32 	%p71, %r2, %r228;
	@%p71 bra 	$L__BB0_147;
	mul.lo.s32 	%r33, %r230, %r7;
	add.s32 	%r34, %r33, %r10;
	mul.wide.s32 	%rd46, %r34, 2;
	add.s64 	%rd6, %rd2, %rd46;
	ld.global.u16 	%rs98, [%rd6+2];
	add.s16 	%rs99, %rs98, 1;
	add.s64 	%rd7, %rd1, %rd46;
	st.global.u16 	[%rd7+2], %rs99;
	ld.global.u16 	%rs97, [%rd6];
	setp.gt.s16 	%p72, %rs97, 1;
	@%p72 bra 	$L__BB0_82;
	setp.eq.s16 	%p76, %rs97, 0;
	@%p76 bra 	$L__BB0_88;
	setp.eq.s16 	%p77, %rs97, 1;
	@%p77 bra 	$L__BB0_79;
	bra.uni 	$L__BB0_146;
$L__BB0_79:
	ld.global.u16 	%rs6, [%rd6+2];
	setp.gt.s16 	%p131, %rs6, 104;
	@%p131 bra 	$L__BB0_92;
	setp.lt.u32 	%p135, %r8, 2;
	@%p135 bra 	$L__BB0_91;
	mov.b16 	%rs175, 4;
	st.global.u16 	[%rd7], %rs175;
	mov.b16 	%rs176, -1;
	st.global.u16 	[%rd7+6], %rs176;
	bra.uni 	$L__BB0_146;
$L__BB0_82:
	setp.eq.s16 	%p73, %rs97, 2;
	@%p73 bra 	$L__BB0_99;
	setp.eq.s16 	%p74, %rs97, 3;
	@%p74 bra 	$L__BB0_100;
	setp.eq.s16 	%p75, %rs97, 4;
	@%p75 bra 	$L__BB0_85;
	bra.uni 	$L__BB0_146;
$L__BB0_85:
	{ // callseq 1, 0
	.param .b64 param0;
	st.param.b64 	[param0], 72;
	.param .b64 retval0;
	call.uni (retval0), 
	malloc, 
	(
	param0
	);
	ld.param.b64 	%rd47, [retval0];
	} // callseq 1
	sub.s32 	%r35, %r33, %r7;
	min.s32 	%r130, %r9, %r230;
	setp.lt.s32 	%p78, %r130, 1;
	@%p78 bra 	$L__BB0_102;
	setp.gt.s32 	%p79, %r230, %r78;
	setp.ge.s32 	%p80, %r11, %r7;
	or.pred  	%p81, %p80, %p79;
	@%p81 bra 	$L__BB0_101;
	add.s32 	%r131, %r11, %r35;
	mul.wide.u32 	%rd48, %r131, 2;
	add.s64 	%rd49, %rd2, %rd48;
	ld.global.u16 	%rs102, [%rd49];
	st.u16 	[%rd47], %rs102;
	ld.global.u16 	%rs103, [%rd49+2];
	st.u16 	[%rd47+2], %rs103;
	ld.global.u16 	%rs104, [%rd49+4];
	st.u16 	[%rd47+4], %rs104;
	ld.global.u16 	%rs105, [%rd49+6];
	st.u16 	[%rd47+6], %rs105;
	bra.uni 	$L__BB0_103;
$L__BB0_88:
	ld.global.u16 	%rs5, [%rd6+6];
	setp.ne.s16 	%p136, %rs5, 7;
	@%p136 bra 	$L__BB0_90;
	mov.b16 	%rs178, 4;
	st.global.u16 	[%rd7], %rs178;
	mov.b16 	%rs179, -1;
	st.global.u16 	[%rd7+6], %rs179;
	bra.uni 	$L__BB0_146;
$L__BB0_90:
	add.s16 	%rs177, %rs5, 1;
	st.global.u16 	[%rd7+6], %rs177;
	bra.uni 	$L__BB0_146;
$L__BB0_91:
	mov.b16 	%rs173, 0;
	st.global.u16 	[%rd7], %rs173;
	mov.b16 	%rs174, -1;
	st.global.u16 	[%rd7+6], %rs174;
	bra.uni 	$L__BB0_146;
$L__BB0_92:
	setp.gt.u16 	%p132, %rs6, 1976;
	@%p132 bra 	$L__BB0_96;
	setp.lt.u32 	%p134, %r8, 11;
	@%p134 bra 	$L__BB0_95;
	mov.b16 	%rs171, 4;
	st.global.u16 	[%rd7], %rs171;
	mov.b16 	%rs172, -1;
	st.global.u16 	[%rd7+6], %rs172;
	bra.uni 	$L__BB0_146;
$L__BB0_95:
	mov.b16 	%rs169, 0;
	st.global.u16 	[%rd7], %rs169;
	mov.b16 	%rs170, -1;
	st.global.u16 	[%rd7+6], %rs170;
	bra.uni 	$L__BB0_146;
$L__BB0_96:
	setp.lt.u32 	%p133, %r8, 46;
	@%p133 bra 	$L__BB0_98;
	mov.b16 	%rs167, 4;
	st.global.u16 	[%rd7], %rs167;
	mov.b16 	%rs168, -1;
	st.global.u16 	[%rd7+6], %rs168;
	bra.uni 	$L__BB0_146;
$L__BB0_98:
	mov.b16 	%rs164, 4;
	st.global.u16 	[%rd7], %rs164;
	mov.b16 	%rs165, 52;
	st.global.u16 	[%rd7+2], %rs165;
	mov.b16 	%rs166, -1;
	st.global.u16 	[%rd7+6], %rs166;
	bra.uni 	$L__BB0_146;
$L__BB0_99:
	st.global.u16 	[%rd7], %rs1;
	ld.global.u16 	%rs162, [%rd6+6];
	add.s16 	%rs163, %rs162, 1;
	st.global.u16 	[%rd7+6], %rs163;
	bra.uni 	$L__BB0_146;
$L__BB0_100:
	ld.global.u16 	%rs158, [%rd6+6];
	setp.gt.s16 	%p130, %rs158, 5;
	selp.b16 	%rs159, 2, 3, %p130;
	st.global.u16 	[%rd7], %rs159;
	ld.global.u16 	%rs160, [%rd6+6];
	add.s16 	%rs161, %rs160, 1;
	st.global.u16 	[%rd7+6], %rs161;
	bra.uni 	$L__BB0_146;
$L__BB0_101:
	mov.b16 	%rs101, -1;
	st.u16 	[%rd47], %rs101;
	st.u16 	[%rd47+2], %rs101;
	st.u16 	[%rd47+4], %rs101;
	st.u16 	[%rd47+6], %rs101;
	bra.uni 	$L__BB0_103;
$L__BB0_102:
	mov.b16 	%rs100, -1;
	st.u16 	[%rd47], %rs100;
	st.u16 	[%rd47+2], %rs100;
	st.u16 	[%rd47+4], %rs100;
	st.u16 	[%rd47+6], %rs100;
$L__BB0_103:
	setp.gt.s32 	%p82, %r230, 0;
	setp.gt.s32 	%p83, %r9, -1;
	and.pred  	%p84, %p83, %p82;
	@%p84 bra 	$L__BB0_105;
	mov.b16 	%rs106, -1;
	st.u16 	[%rd47+8], %rs106;
	st.u16 	[%rd47+10], %rs106;
	st.u16 	[%rd47+12], %rs106;
	st.u16 	[%rd47+14], %rs106;
	bra.uni 	$L__BB0_108;
$L__BB0_105:
	setp.le.s32 	%p85, %r230, %r78;
	setp.lt.s32 	%p86, %r10, %r7;
	and.pred  	%p87, %p86, %p85;
	@%p87 bra 	$L__BB0_107;
	mov.b16 	%rs107, -1;
	st.u16 	[%rd47+8], %rs107;
	st.u16 	[%rd47+10], %rs107;
	st.u16 	[%rd47+12], %rs107;
	st.u16 	[%rd47+14], %rs107;
	bra.uni 	$L__BB0_108;
$L__BB0_107:
	add.s32 	%r132, %r10, %r35;
	mul.wide.u32 	%rd50, %r132, 2;
	add.s64 	%rd51, %rd2, %rd50;
	ld.global.u16 	%rs108, [%rd51];
	st.u16 	[%rd47+8], %rs108;
	ld.global.u16 	%rs109, [%rd51+2];
	st.u16 	[%rd47+10], %rs109;
	ld.global.u16 	%rs110, [%rd51+4];
	st.u16 	[%rd47+12], %rs110;
	ld.global.u16 	%rs111, [%rd51+6];
	st.u16 	[%rd47+14], %rs111;
$L__BB0_108:
	setp.gt.s32 	%p89, %r9, -2;
	and.pred  	%p90, %p89, %p82;
	@%p90 bra 	$L__BB0_110;
	mov.b16 	%rs112, -1;
	st.u16 	[%rd47+16], %rs112;
	st.u16 	[%rd47+18], %rs112;
	st.u16 	[%rd47+20], %rs112;
	st.u16 	[%rd47+22], %rs112;
	bra.uni 	$L__BB0_113;
$L__BB0_110:
	setp.le.s32 	%p91, %r230, %r78;
	setp.lt.s32 	%p92, %r12, %r7;
	and.pred  	%p93, %p92, %p91;
	@%p93 bra 	$L__BB0_112;
	mov.b16 	%rs113, -1;
	st.u16 	[%rd47+16], %rs113;
	st.u16 	[%rd47+18], %rs113;
	st.u16 	[%rd47+20], %rs113;
	st.u16 	[%rd47+22], %rs113;
	bra.uni 	$L__BB0_113;
$L__BB0_112:
	add.s32 	%r133, %r12, %r35;
	mul.wide.u32 	%rd52, %r133, 2;
	add.s64 	%rd53, %rd2, %rd52;
	ld.global.u16 	%rs114, [%rd53];
	st.u16 	[%rd47+16], %rs114;
	ld.global.u16 	%rs115, [%rd53+2];
	st.u16 	[%rd47+18], %rs115;
	ld.global.u16 	%rs116, [%rd53+4];
	st.u16 	[%rd47+20], %rs116;
	ld.global.u16 	%rs117, [%rd53+6];
	st.u16 	[%rd47+22], %rs117;
$L__BB0_113:
	setp.gt.s32 	%p94, %r9, 0;
	setp.gt.s32 	%p95, %r230, -1;
	and.pred  	%p96, %p94, %p95;
	@%p96 bra 	$L__BB0_115;
	mov.b16 	%rs118, -1;
	st.u16 	[%rd47+24], %rs118;
	st.u16 	[%rd47+26], %rs118;
	st.u16 	[%rd47+28], %rs118;
	st.u16 	[%rd47+30], %rs118;
	bra.uni 	$L__BB0_118;
$L__BB0_115:
	setp.lt.s32 	%p97, %r230, %r78;
	setp.lt.s32 	%p98, %r11, %r7;
	and.pred  	%p99, %p98, %p97;
	@%p99 bra 	$L__BB0_117;
	mov.b16 	%rs119, -1;
	st.u16 	[%rd47+24], %rs119;
	st.u16 	[%rd47+26], %rs119;
	st.u16 	[%rd47+28], %rs119;
	st.u16 	[%rd47+30], %rs119;
	bra.uni 	$L__BB0_118;
$L__BB0_117:
	add.s32 	%r134, %r34, -4;
	mul.wide.u32 	%rd54, %r134, 2;
	add.s64 	%rd55, %rd2, %rd54;
	ld.global.u16 	%rs120, [%rd55];
	st.u16 	[%rd47+24], %rs120;
	ld.global.u16 	%rs121, [%rd55+2];
	st.u16 	[%rd47+26], %rs121;
	ld.global.u16 	%rs122, [%rd55+4];
	st.u16 	[%rd47+28], %rs122;
	ld.global.u16 	%rs123, [%rd55+6];
	st.u16 	[%rd47+30], %rs123;
$L__BB0_118:
	or.b32  	%r135, %r9, %r230;
	setp.gt.s32 	%p100, %r135, -1;
	@%p100 bra 	$L__BB0_120;
	mov.b16 	%rs124, -1;
	st.u16 	[%rd47+32], %rs124;
	st.u16 	[%rd47+34], %rs124;
	st.u16 	[%rd47+36], %rs124;
	st.u16 	[%rd47+38], %rs124;
	bra.uni 	$L__BB0_123;
$L__BB0_120:
	setp.lt.s32 	%p101, %r230, %r78;
	setp.lt.s32 	%p102, %r10, %r7;
	and.pred  	%p103, %p102, %p101;
	@%p103 bra 	$L__BB0_122;
	mov.b16 	%rs125, -1;
	st.u16 	[%rd47+32], %rs125;
	st.u16 	[%rd47+34], %rs125;
	st.u16 	[%rd47+36], %rs125;
	st.u16 	[%rd47+38], %rs125;
	bra.uni 	$L__BB0_123;
$L__BB0_122:
	mul.wide.u32 	%rd56, %r34, 2;
	add.s64 	%rd57, %rd2, %rd56;
	ld.global.u16 	%rs126, [%rd57];
	st.u16 	[%rd47+32], %rs126;
	ld.global.u16 	%rs127, [%rd57+2];
	st.u16 	[%rd47+34], %rs127;
	ld.global.u16 	%rs128, [%rd57+4];
	st.u16 	[%rd47+36], %rs128;
	ld.global.u16 	%rs129, [%rd57+6];
	st.u16 	[%rd47+38], %rs129;
$L__BB0_123:
	and.pred  	%p106, %p89, %p95;
	@%p106 bra 	$L__BB0_125;
	mov.b16 	%rs130, -1;
	st.u16 	[%rd47+40], %rs130;
	st.u16 	[%rd47+42], %rs130;
	st.u16 	[%rd47+44], %rs130;
	st.u16 	[%rd47+46], %rs130;
	bra.uni 	$L__BB0_128;
$L__BB0_125:
	setp.lt.s32 	%p107, %r230, %r78;
	setp.lt.s32 	%p108, %r12, %r7;
	and.pred  	%p109, %p108, %p107;
	@%p109 bra 	$L__BB0_127;
	mov.b16 	%rs131, -1;
	st.u16 	[%rd47+40], %rs131;
	st.u16 	[%rd47+42], %rs131;
	st.u16 	[%rd47+44], %rs131;
	st.u16 	[%rd47+46], %rs131;
	bra.uni 	$L__BB0_128;
$L__BB0_127:
	add.s32 	%r136, %r34, 4;
	mul.wide.u32 	%rd58, %r136, 2;
	add.s64 	%rd59, %rd2, %rd58;
	ld.global.u16 	%rs132, [%rd59];
	st.u16 	[%rd47+40], %rs132;
	ld.global.u16 	%rs133, [%rd59+2];
	st.u16 	[%rd47+42], %rs133;
	ld.global.u16 	%rs134, [%rd59+4];
	st.u16 	[%rd47+44], %rs134;
	ld.global.u16 	%rs135, [%rd59+6];
	st.u16 	[%rd47+46], %rs135;
$L__BB0_128:
	add.s32 	%r36, %r230, 1;
	setp.gt.s32 	%p111, %r230, -2;
	shl.b32 	%r137, %r78, 3;
	add.s32 	%r37, %r35, %r137;
	and.pred  	%p112, %p94, %p111;
	@%p112 bra 	$L__BB0_130;
	mov.b16 	%rs136, -1;
	st.u16 	[%rd47+48], %rs136;
	st.u16 	[%rd47+50], %rs136;
	st.u16 	[%rd47+52], %rs136;
	st.u16 	[%rd47+54], %rs136;
	bra.uni 	$L__BB0_133;
$L__BB0_130:
	setp.lt.s32 	%p113, %r36, %r78;
	setp.lt.s32 	%p114, %r11, %r7;
	and.pred  	%p115, %p114, %p113;
	@%p115 bra 	$L__BB0_132;
	mov.b16 	%rs137, -1;
	st.u16 	[%rd47+48], %rs137;
	st.u16 	[%rd47+50], %rs137;
	st.u16 	[%rd47+52], %rs137;
	st.u16 	[%rd47+54], %rs137;
	bra.uni 	$L__BB0_133;
$L__BB0_132:
	add.s32 	%r138, %r11, %r37;
	mul.wide.u32 	%rd60, %r138, 2;
	add.s64 	%rd61, %rd2, %rd60;
	ld.global.u16 	%rs138, [%rd61];
	st.u16 	[%rd47+48], %rs138;
	ld.global.u16 	%rs139, [%rd61+2];
	st.u16 	[%rd47+50], %rs139;
	ld.global.u16 	%rs140, [%rd61+4];
	st.u16 	[%rd47+52], %rs140;
	ld.global.u16 	%rs141, [%rd61+6];
	st.u16 	[%rd47+54], %rs141;
$L__BB0_133:
	and.pred  	%p118, %p83, %p111;
	@%p118 bra 	$L__BB0_135;
	mov.b16 	%rs142, -1;
	st.u16 	[%rd47+56], %rs142;
	st.u16 	[%rd47+58], %rs142;
	st.u16 	[%rd47+60], %rs142;
	st.u16 	[%rd47+62], %rs142;
	bra.uni 	$L__BB0_138;
$L__BB0_135:
	setp.lt.s32 	%p119, %r36, %r78;
	setp.lt.s32 	%p120, %r10, %r7;
	and.pred  	%p121, %p120, %p119;
	@%p121 bra 	$L__BB0_137;
	mov.b16 	%rs143, -1;
	st.u16 	[%rd47+56], %rs143;
	st.u16 	[%rd47+58], %rs143;
	st.u16 	[%rd47+60], %rs143;
	st.u16 	[%rd47+62], %rs143;
	bra.uni 	$L__BB0_138;
$L__BB0_137:
	add.s32 	%r139, %r34, %r7;
	mul.wide.u32 	%rd62, %r139, 2;
	add.s64 	%rd63, %rd2, %rd62;
	ld.global.u16 	%rs144, [%rd63];
	st.u16 	[%rd47+56], %rs144;
	ld.global.u16 	%rs145, [%rd63+2];
	st.u16 	[%rd47+58], %rs145;
	ld.global.u16 	%rs146, [%rd63+4];
	st.u16 	[%rd47+60], %rs146;
	ld.global.u16 	%rs147, [%rd63+6];
	st.u16 	[%rd47+62], %rs147;
$L__BB0_138:
	min.s32 	%r140, %r9, %r230;
	setp.gt.s32 	%p122, %r140, -2;
	@%p122 bra 	$L__BB0_140;
	mov.b16 	%rs148, -1;
	st.u16 	[%rd47+64], %rs148;
	st.u16 	[%rd47+66], %rs148;
	st.u16 	[%rd47+68], %rs148;
	st.u16 	[%rd47+70], %rs148;
	bra.uni 	$L__BB0_143;
$L__BB0_140:
	setp.lt.s32 	%p123, %r36, %r78;
	setp.lt.s32 	%p124, %r12, %r7;
	and.pred  	%p125, %p124, %p123;
	@%p125 bra 	$L__BB0_142;
	mov.b16 	%rs149, -1;
	st.u16 	[%rd47+64], %rs149;
	st.u16 	[%rd47+66], %rs149;
	st.u16 	[%rd47+68], %rs149;
	st.u16 	[%rd47+70], %rs149;
	bra.uni 	$L__BB0_143;
$L__BB0_142:
	add.s32 	%r141, %r12, %r37;
	mul.wide.u32 	%rd64, %r141, 2;
	add.s64 	%rd65, %rd2, %rd64;
	ld.global.u16 	%rs150, [%rd65];
	st.u16 	[%rd47+64], %rs150;
	ld.global.u16 	%rs151, [%rd65+2];
	st.u16 	[%rd47+66], %rs151;
	ld.global.u16 	%rs152, [%rd65+4];
	st.u16 	[%rd47+68], %rs152;
	ld.global.u16 	%rs153, [%rd65+6];
	st.u16 	[%rd47+70], %rs153;
$L__BB0_143:
	ld.global.u16 	%rs154, [%rd6+2];
	ld.global.u16 	%rs155, [%rd6+4];
	setp.lt.s16 	%p126, %rs154, 104;
	setp.lt.s16 	%p127, %rs154, 1976;
	selp.f32 	%f6, 0f3E4CCCCD, 0f3F000000, %p127;
	selp.f32 	%f7, 0f3E99999A, %f6, %p126;
	setp.eq.s16 	%p128, %rs155, 0;
	cvt.f64.f32 	%fd6, %f7;
	add.f64 	%fd7, %fd6, 0d3FC3333333333333;
	cvt.rn.f32.f64 	%f8, %fd7;
	add.f32 	%f9, %f8, 0f00000000;
	selp.f32 	%f10, %f7, %f9, %p128;
	cvt.f64.f32 	%fd8, %f10;
	fma.rn.f64 	%fd9, %fd8, 0d3FE3333333333333, 0d3FA999999999999A;
	setp.ltu.f64 	%p129, %fd9, %fd1;
	@%p129 bra 	$L__BB0_145;
	mov.b16 	%rs156, 3;
	st.global.u16 	[%rd7], %rs156;
$L__BB0_145:
	mov.b16 	%rs157, -1;
	st.global.u16 	[%rd7+6], %rs157;
$L__BB0_146:
	st.global.u16 	[%rd7+4], %rs2;
$L__BB0_147:
	add.s32 	%r230, %r230, 1;
	setp.lt.s32 	%p137, %r230, %r13;
	@%p137 bra 	$L__BB0_2;
$L__BB0_148:
	ld.param.u32 	%r224, [_Z7simularPsS_iiiiiiiiiii_param_5];
	setp.ge.s32 	%p138, %r1, %r224;
	@%p138 bra 	$L__BB0_222;
	mul.lo.s32 	%r240, %r83, %r2;
	setp.lt.s32 	%p139, %r83, 1;
	@%p139 bra 	$L__BB0_222;
	ld.param.u32 	%r222, [_Z7simularPsS_iiiiiiiiiii_param_3];
	mad.lo.s32 	%r40, %r80, %r222, %r1;
	shl.b32 	%r41, %r78, 2;
	mul.lo.s32 	%r42, %r40, %r41;
	mad.lo.s32 	%r142, %r2, %r1, %r2;
	add.s32 	%r143, %r1, %r142;
	mad.lo.s32 	%r144, %r87, %r143, %r87;
	mul.hi.u32 	%r145, %r144, 1148159575;
	sub.s32 	%r146, %r144, %r145;
	shr.u32 	%r147, %r146, 1;
	add.s32 	%r148, %r147, %r145;
	shr.u32 	%r149, %r148, 6;
	mul.lo.s32 	%r150, %r149, 101;
	sub.s32 	%r43, %r144, %r150;
	mad.lo.s32 	%r151, %r86, %r143, %r86;
	mul.hi.u32 	%r152, %r151, 1148159575;
	sub.s32 	%r153, %r151, %r152;
	shr.u32 	%r154, %r153, 1;
	add.s32 	%r155, %r154, %r152;
	shr.u32 	%r156, %r155, 6;
	mul.lo.s32 	%r157, %r156, 101;
	sub.s32 	%r158, %r151, %r157;
	setp.lt.u32 	%p140, %r158, 91;
	selp.b16 	%rs7, 1, 2, %p140;
	mad.lo.s32 	%r159, %r85, %r143, %r85;
	mul.hi.u32 	%r160, %r159, 1148159575;
	sub.s32 	%r161, %r159, %r160;
	shr.u32 	%r162, %r161, 1;
	add.s32 	%r163, %r162, %r160;
	shr.u32 	%r164, %r163, 6;
	mul.lo.s32 	%r165, %r164, 101;
	sub.s32 	%r44, %r159, %r165;
	not.b32 	%r166, %r2;
	not.b32 	%r167, %r1;
	mul.lo.s32 	%r168, %r167, %r166;
	mul.lo.s32 	%r169, %r168, %r88;
	cvt.u16.u32 	%rs180, %r169;
	and.b16  	%rs8, %rs180, 1;
	sub.s32 	%r45, %r42, %r41;
	shl.b32 	%r170, %r78, 3;
	add.s32 	%r46, %r45, %r170;
	shl.b32 	%r171, %r240, 2;
	add.s32 	%r239, %r171, -4;
	add.s32 	%r238, %r171, %r45;
	add.s32 	%r237, %r171, %r46;
	add.s32 	%r236, %r171, %r42;
	add.s32 	%r51, %r240, %r83;
$L__BB0_151:
	add.s32 	%r57, %r239, 8;
	add.s32 	%r58, %r239, 4;
	mul.wide.s32 	%rd66, %r236, 2;
	add.s64 	%rd9, %rd2, %rd66;
	ld.global.u16 	%rs182, [%rd9+2];
	add.s16 	%rs183, %rs182, 1;
	add.s64 	%rd10, %rd1, %rd66;
	st.global.u16 	[%rd10+2], %rs183;
	ld.global.u16 	%rs181, [%rd9];
	setp.gt.s16 	%p141, %rs181, 1;
	@%p141 bra 	$L__BB0_157;
	setp.eq.s16 	%p145, %rs181, 0;
	@%p145 bra 	$L__BB0_163;
	setp.eq.s16 	%p146, %rs181, 1;
	@%p146 bra 	$L__BB0_154;
	bra.uni 	$L__BB0_221;
$L__BB0_154:
	ld.global.u16 	%rs10, [%rd9+2];
	setp.gt.s16 	%p201, %rs10, 104;
	@%p201 bra 	$L__BB0_167;
	setp.lt.u32 	%p205, %r44, 2;
	@%p205 bra 	$L__BB0_166;
	mov.b16 	%rs259, 4;
	st.global.u16 	[%rd10], %rs259;
	mov.b16 	%rs260, -1;
	st.global.u16 	[%rd10+6], %rs260;
	bra.uni 	$L__BB0_221;
$L__BB0_157:
	setp.eq.s16 	%p142, %rs181, 2;
	@%p142 bra 	$L__BB0_174;
	setp.eq.s16 	%p143, %rs181, 3;
	@%p143 bra 	$L__BB0_175;
	setp.eq.s16 	%p144, %rs181, 4;
	@%p144 bra 	$L__BB0_160;
	bra.uni 	$L__BB0_221;
$L__BB0_160:
	{ // callseq 2, 0
	.param .b64 param0;
	st.param.b64 	[param0], 72;
	.param .b64 retval0;
	call.uni (retval0), 
	malloc, 
	(
	param0
	);
	ld.param.b64 	%rd67, [retval0];
	} // callseq 2
	min.s32 	%r172, %r240, %r40;
	setp.lt.s32 	%p147, %r172, 1;
	@%p147 bra 	$L__BB0_177;
	setp.gt.s32 	%p148, %r40, %r78;
	setp.ge.s32 	%p149, %r239, %r41;
	or.pred  	%p150, %p149, %p148;
	@%p150 bra 	$L__BB0_176;
	add.s32 	%r173, %r238, -4;
	mul.wide.u32 	%rd68, %r173, 2;
	add.s64 	%rd69, %rd2, %rd68;
	ld.global.u16 	%rs186, [%rd69];
	st.u16 	[%rd67], %rs186;
	ld.global.u16 	%rs187, [%rd69+2];
	st.u16 	[%rd67+2], %rs187;
	ld.global.u16 	%rs188, [%rd69+4];
	st.u16 	[%rd67+4], %rs188;
	ld.global.u16 	%rs189, [%rd69+6];
	st.u16 	[%rd67+6], %rs189;
	bra.uni 	$L__BB0_178;
$L__BB0_163:
	ld.global.u16 	%rs9, [%rd9+6];
	setp.ne.s16 	%p206, %rs9, 7;
	@%p206 bra 	$L__BB0_165;
	mov.b16 	%rs262, 4;
	st.global.u16 	[%rd10], %rs262;
	mov.b16 	%rs263, -1;
	st.global.u16 	[%rd10+6], %rs263;
	bra.uni 	$L__BB0_221;
$L__BB0_165:
	add.s16 	%rs261, %rs9, 1;
	st.global.u16 	[%rd10+6], %rs261;
	bra.uni 	$L__BB0_221;
$L__BB0_166:
	mov.b16 	%rs257, 0;
	st.global.u16 	[%rd10], %rs257;
	mov.b16 	%rs258, -1;
	st.global.u16 	[%rd10+6], %rs258;
	bra.uni 	$L__BB0_221;
$L__BB0_167:
	setp.gt.u16 	%p202, %rs10, 1976;
	@%p202 bra 	$L__BB0_171;
	setp.lt.u32 	%p204, %r44, 11;
	@%p204 bra 	$L__BB0_170;
	mov.b16 	%rs255, 4;
	st.global.u16 	[%rd10], %rs255;
	mov.b16 	%rs256, -1;
	st.global.u16 	[%rd10+6], %rs256;
	bra.uni 	$L__BB0_221;
$L__BB0_170:
	mov.b16 	%rs253, 0;
	st.global.u16 	[%rd10], %rs253;
	mov.b16 	%rs254, -1;
	st.global.u16 	[%rd10+6], %rs254;
	bra.uni 	$L__BB0_221;
$L__BB0_171:
	setp.lt.u32 	%p203, %r44, 46;
	@%p203 bra 	$L__BB0_173;
	mov.b16 	%rs251, 4;
	st.global.u16 	[%rd10], %rs251;
	mov.b16 	%rs252, -1;
	st.global.u16 	[%rd10+6], %rs252;
	bra.uni 	$L__BB0_221;
$L__BB0_173:
	mov.b16 	%rs248, 4;
	st.global.u16 	[%rd10], %rs248;
	mov.b16 	%rs249, 52;
	st.global.u16 	[%rd10+2], %rs249;
	mov.b16 	%rs250, -1;
	st.global.u16 	[%rd10+6], %rs250;
	bra.uni 	$L__BB0_221;
$L__BB0_174:
	st.global.u16 	[%rd10], %rs7;
	ld.global.u16 	%rs246, [%rd9+6];
	add.s16 	%rs247, %rs246, 1;
	st.global.u16 	[%rd10+6], %rs247;
	bra.uni 	$L__BB0_221;
$L__BB0_175:
	ld.global.u16 	%rs242, [%rd9+6];
	setp.gt.s16 	%p200, %rs242, 5;
	selp.b16 	%rs243, 2, 3, %p200;
	st.global.u16 	[%rd10], %rs243;
	ld.global.u16 	%rs244, [%rd9+6];
	add.s16 	%rs245, %rs244, 1;
	st.global.u16 	[%rd10+6], %rs245;
	bra.uni 	$L__BB0_221;
$L__BB0_176:
	mov.b16 	%rs185, -1;
	st.u16 	[%rd67], %rs185;
	st.u16 	[%rd67+2], %rs185;
	st.u16 	[%rd67+4], %rs185;
	st.u16 	[%rd67+6], %rs185;
	bra.uni 	$L__BB0_178;
$L__BB0_177:
	mov.b16 	%rs184, -1;
	st.u16 	[%rd67], %rs184;
	st.u16 	[%rd67+2], %rs184;
	st.u16 	[%rd67+4], %rs184;
	st.u16 	[%rd67+6], %rs184;
$L__BB0_178:
	setp.gt.s32 	%p151, %r40, 0;
	setp.gt.s32 	%p152, %r240, -1;
	and.pred  	%p153, %p152, %p151;
	@%p153 bra 	$L__BB0_180;
	mov.b16 	%rs190, -1;
	st.u16 	[%rd67+8], %rs190;
	st.u16 	[%rd67+10], %rs190;
	st.u16 	[%rd67+12], %rs190;
	st.u16 	[%rd67+14], %rs190;
	bra.uni 	$L__BB0_183;
$L__BB0_180:
	setp.le.s32 	%p154, %r40, %r78;
	setp.lt.s32 	%p155, %r58, %r41;
	and.pred  	%p156, %p155, %p154;
	@%p156 bra 	$L__BB0_182;
	mov.b16 	%rs191, -1;
	st.u16 	[%rd67+8], %rs191;
	st.u16 	[%rd67+10], %rs191;
	st.u16 	[%rd67+12], %rs191;
	st.u16 	[%rd67+14], %rs191;
	bra.uni 	$L__BB0_183;
$L__BB0_182:
	mul.wide.u32 	%rd70, %r238, 2;
	add.s64 	%rd71, %rd2, %rd70;
	ld.global.u16 	%rs192, [%rd71];
	st.u16 	[%rd67+8], %rs192;
	ld.global.u16 	%rs193, [%rd71+2];
	st.u16 	[%rd67+10], %rs193;
	ld.global.u16 	%rs194, [%rd71+4];
	st.u16 	[%rd67+12], %rs194;
	ld.global.u16 	%rs195, [%rd71+6];
	st.u16 	[%rd67+14], %rs195;
$L__BB0_183:
	setp.gt.s32 	%p158, %r240, -2;
	and.pred  	%p159, %p158, %p151;
	@%p159 bra 	$L__BB0_185;
	mov.b16 	%rs196, -1;
	st.u16 	[%rd67+16], %rs196;
	st.u16 	[%rd67+18], %rs196;
	st.u16 	[%rd67+20], %rs196;
	st.u16 	[%rd67+22], %rs196;
	bra.uni 	$L__BB0_188;
$L__BB0_185:
	setp.le.s32 	%p160, %r40, %r78;
	setp.lt.s32 	%p161, %r57, %r41;
	and.pred  	%p162, %p161, %p160;
	@%p162 bra 	$L__BB0_187;
	mov.b16 	%rs197, -1;
	st.u16 	[%rd67+16], %rs197;
	st.u16 	[%rd67+18], %rs197;
	st.u16 	[%rd67+20], %rs197;
	st.u16 	[%rd67+22], %rs197;
	bra.uni 	$L__BB0_188;
$L__BB0_187:
	cvt.u64.u32 	%rd72, %r45;
	cvt.u64.u32 	%rd73, %r58;
	add.s64 	%rd74, %rd73, %rd72;
	shl.b64 	%rd75, %rd74, 1;
	add.s64 	%rd76, %rd2, %rd75;
	ld.global.u16 	%rs198, [%rd76+8];
	st.u16 	[%rd67+16], %rs198;
	ld.global.u16 	%rs199, [%rd76+10];
	st.u16 	[%rd67+18], %rs199;
	ld.global.u16 	%rs200, [%rd76+12];
	st.u16 	[%rd67+20], %rs200;
	ld.global.u16 	%rs201, [%rd76+14];
	st.u16 	[%rd67+22], %rs201;
$L__BB0_188:
	setp.gt.s32 	%p163, %r240, 0;
	setp.gt.s32 	%p164, %r40, -1;
	and.pred  	%p165, %p163, %p164;
	@%p165 bra 	$L__BB0_190;
	mov.b16 	%rs202, -1;
	st.u16 	[%rd67+24], %rs202;
	st.u16 	[%rd67+26], %rs202;
	st.u16 	[%rd67+28], %rs202;
	st.u16 	[%rd67+30], %rs202;
	bra.uni 	$L__BB0_193;
$L__BB0_190:
	setp.lt.s32 	%p166, %r40, %r78;
	setp.lt.s32 	%p167, %r239, %r41;
	and.pred  	%p168, %p167, %p166;
	@%p168 bra 	$L__BB0_192;
	mov.b16 	%rs203, -1;
	st.u16 	[%rd67+24], %rs203;
	st.u16 	[%rd67+26], %rs203;
	st.u16 	[%rd67+28], %rs203;
	st.u16 	[%rd67+30], %rs203;
	bra.uni 	$L__BB0_193;
$L__BB0_192:
	add.s32 	%r174, %r236, -4;
	mul.wide.u32 	%rd77, %r174, 2;
	add.s64 	%rd78, %rd2, %rd77;
	ld.global.u16 	%rs204, [%rd78];
	st.u16 	[%rd67+24], %rs204;
	ld.global.u16 	%rs205, [%rd78+2];
	st.u16 	[%rd67+26], %rs205;
	ld.global.u16 	%rs206, [%rd78+4];
	st.u16 	[%rd67+28], %rs206;
	ld.global.u16 	%rs207, [%rd78+6];
	st.u16 	[%rd67+30], %rs207;
$L__BB0_193:
	or.b32  	%r175, %r240, %r40;
	setp.gt.s32 	%p169, %r175, -1;
	@%p169 bra 	$L__BB0_195;
	mov.b16 	%rs208, -1;
	st.u16 	[%rd67+32], %rs208;
	st.u16 	[%rd67+34], %rs208;
	st.u16 	[%rd67+36], %rs208;
	st.u16 	[%rd67+38], %rs208;
	bra.uni 	$L__BB0_198;
$L__BB0_195:
	setp.lt.s32 	%p170, %r40, %r78;
	setp.lt.s32 	%p171, %r58, %r41;
	and.pred  	%p172, %p171, %p170;
	@%p172 bra 	$L__BB0_197;
	mov.b16 	%rs209, -1;
	st.u16 	[%rd67+32], %rs209;
	st.u16 	[%rd67+34], %rs209;
	st.u16 	[%rd67+36], %rs209;
	st.u16 	[%rd67+38], %rs209;
	bra.uni 	$L__BB0_198;
$L__BB0_197:
	mul.wide.u32 	%rd79, %r236, 2;
	add.s64 	%rd80, %rd2, %rd79;
	ld.global.u16 	%rs210, [%rd80];
	st.u16 	[%rd67+32], %rs210;
	ld.global.u16 	%rs211, [%rd80+2];
	st.u16 	[%rd67+34], %rs211;
	ld.global.u16 	%rs212, [%rd80+4];
	st.u16 	[%rd67+36], %rs212;
	ld.global.u16 	%rs213, [%rd80+6];
	st.u16 	[%rd67+38], %rs213;
$L__BB0_198:
	and.pred  	%p175, %p158, %p164;
	@%p175 bra 	$L__BB0_200;
	mov.b16 	%rs214, -1;
	st.u16 	[%rd67+40], %rs214;
	st.u16 	[%rd67+42], %rs214;
	st.u16 	[%rd67+44], %rs214;
	st.u16 	[%rd67+46], %rs214;
	bra.uni 	$L__BB0_203;
$L__BB0_200:
	setp.lt.s32 	%p176, %r40, %r78;
	setp.lt.s32 	%p177, %r57, %r41;
	and.pred  	%p178, %p177, %p176;
	@%p178 bra 	$L__BB0_202;
	mov.b16 	%rs215, -1;
	st.u16 	[%rd67+40], %rs215;
	st.u16 	[%rd67+42], %rs215;
	st.u16 	[%rd67+44], %rs215;
	st.u16 	[%rd67+46], %rs215;
	bra.uni 	$L__BB0_203;
$L__BB0_202:
	cvt.u64.u32 	%rd81, %r42;
	cvt.u64.u32 	%rd82, %r58;
	add.s64 	%rd83, %rd82, %rd81;
	shl.b64 	%rd84, %rd83, 1;
	add.s64 	%rd85, %rd2, %rd84;
	ld.global.u16 	%rs216, [%rd85+8];
	st.u16 	[%rd67+40], %rs216;
	ld.global.u16 	%rs217, [%rd85+10];
	st.u16 	[%rd67+42], %rs217;
	ld.global.u16 	%rs218, [%rd85+12];
	st.u16 	[%rd67+44], %rs218;
	ld.global.u16 	%rs219, [%rd85+14];
	st.u16 	[%rd67+46], %rs219;
$L__BB0_203:
	setp.gt.s32 	%p180, %r40, -2;
	and.pred  	%p181, %p163, %p180;
	@%p181 bra 	$L__BB0_205;
	mov.b16 	%rs220, -1;
	st.u16 	[%rd67+48], %rs220;
	st.u16 	[%rd67+50], %rs220;
	st.u16 	[%rd67+52], %rs220;
	st.u16 	[%rd67+54], %rs220;
	bra.uni 	$L__BB0_208;
$L__BB0_205:
	add.s32 	%r176, %r40, 1;
	setp.lt.s32 	%p182, %r176, %r78;
	setp.lt.s32 	%p183, %r239, %r41;
	and.pred  	%p184, %p183, %p182;
	@%p184 bra 	$L__BB0_207;
	mov.b16 	%rs221, -1;
	st.u16 	[%rd67+48], %rs221;
	st.u16 	[%rd67+50], %rs221;
	st.u16 	[%rd67+52], %rs221;
	st.u16 	[%rd67+54], %rs221;
	bra.uni 	$L__BB0_208;
$L__BB0_207:
	add.s32 	%r177, %r237, -4;
	mul.wide.u32 	%rd86, %r177, 2;
	add.s64 	%rd87, %rd2, %rd86;
	ld.global.u16 	%rs222, [%rd87];
	st.u16 	[%rd67+48], %rs222;
	ld.global.u16 	%rs223, [%rd87+2];
	st.u16 	[%rd67+50], %rs223;
	ld.global.u16 	%rs224, [%rd87+4];
	st.u16 	[%rd67+52], %rs224;
	ld.global.u16 	%rs225, [%rd87+6];
	st.u16 	[%rd67+54], %rs225;
$L__BB0_208:
	and.pred  	%p187, %p152, %p180;
	@%p187 bra 	$L__BB0_210;
	mov.b16 	%rs226, -1;
	st.u16 	[%rd67+56], %rs226;
	st.u16 	[%rd67+58], %rs226;
	st.u16 	[%rd67+60], %rs226;
	st.u16 	[%rd67+62], %rs226;
	bra.uni 	$L__BB0_213;
$L__BB0_210:
	add.s32 	%r178, %r40, 1;
	setp.lt.s32 	%p188, %r178, %r78;
	setp.lt.s32 	%p189, %r58, %r41;
	and.pred  	%p190, %p189, %p188;
	@%p190 bra 	$L__BB0_212;
	mov.b16 	%rs227, -1;
	st.u16 	[%rd67+56], %rs227;
	st.u16 	[%rd67+58], %rs227;
	st.u16 	[%rd67+60], %rs227;
	st.u16 	[%rd67+62], %rs227;
	bra.uni 	$L__BB0_213;
$L__BB0_212:
	mul.wide.u32 	%rd88, %r237, 2;
	add.s64 	%rd89, %rd2, %rd88;
	ld.global.u16 	%rs228, [%rd89];
	st.u16 	[%rd67+56], %rs228;
	ld.global.u16 	%rs229, [%rd89+2];
	st.u16 	[%rd67+58], %rs229;
	ld.global.u16 	%rs230, [%rd89+4];
	st.u16 	[%rd67+60], %rs230;
	ld.global.u16 	%rs231, [%rd89+6];
	st.u16 	[%rd67+62], %rs231;
$L__BB0_213:
	min.s32 	%r179, %r240, %r40;
	setp.gt.s32 	%p191, %r179, -2;
	@%p191 bra 	$L__BB0_215;
	mov.b16 	%rs232, -1;
	st.u16 	[%rd67+64], %rs232;
	st.u16 	[%rd67+66], %rs232;
	st.u16 	[%rd67+68], %rs232;
	st.u16 	[%rd67+70], %rs232;
	bra.uni 	$L__BB0_218;
$L__BB0_215:
	add.s32 	%r180, %r40, 1;
	setp.lt.s32 	%p192, %r180, %r78;
	setp.lt.s32 	%p193, %r57, %r41;
	and.pred  	%p194, %p193, %p192;
	@%p194 bra 	$L__BB0_217;
	mov.b16 	%rs233, -1;
	st.u16 	[%rd67+64], %rs233;
	st.u16 	[%rd67+66], %rs233;
	st.u16 	[%rd67+68], %rs233;
	st.u16 	[%rd67+70], %rs233;
	bra.uni 	$L__BB0_218;
$L__BB0_217:
	cvt.u64.u32 	%rd90, %r46;
	cvt.u64.u32 	%rd91, %r58;
	add.s64 	%rd92, %rd91, %rd90;
	shl.b64 	%rd93, %rd92, 1;
	add.s64 	%rd94, %rd2, %rd93;
	ld.global.u16 	%rs234, [%rd94+8];
	st.u16 	[%rd67+64], %rs234;
	ld.global.u16 	%rs235, [%rd94+10];
	st.u16 	[%rd67+66], %rs235;
	ld.global.u16 	%rs236, [%rd94+12];
	st.u16 	[%rd67+68], %rs236;
	ld.global.u16 	%rs237, [%rd94+14];
	st.u16 	[%rd67+70], %rs237;
$L__BB0_218:
	ld.global.u16 	%rs238, [%rd9+2];
	ld.global.u16 	%rs239, [%rd9+4];
	setp.lt.s16 	%p195, %rs238, 104;
	setp.lt.s16 	%p196, %rs238, 1976;
	selp.f32 	%f11, 0f3E4CCCCD, 0f3F000000, %p196;
	selp.f32 	%f12, 0f3E99999A, %f11, %p195;
	setp.eq.s16 	%p197, %rs239, 0;
	cvt.f64.f32 	%fd10, %f12;
	add.f64 	%fd11, %fd10, 0d3FC3333333333333;
	cvt.rn.f32.f64 	%f13, %fd11;
	add.f32 	%f14, %f13, 0f00000000;
	selp.f32 	%f15, %f12, %f14, %p197;
	cvt.f64.f32 	%fd12, %f15;
	fma.rn.f64 	%fd13, %fd12, 0d3FE3333333333333, 0d3FA999999999999A;
	setp.gt.u32 	%p198, %r43, 99;
	selp.f64 	%fd14, 0d3FF0000000000000, 0d0000000000000000, %p198;
	setp.ltu.f64 	%p199, %fd13, %fd14;
	@%p199 bra 	$L__BB0_220;
	mov.b16 	%rs240, 3;
	st.global.u16 	[%rd10], %rs240;
$L__BB0_220:
	mov.b16 	%rs241, -1;
	st.global.u16 	[%rd10+6], %rs241;
$L__BB0_221:
	st.global.u16 	[%rd10+4], %rs8;
	add.s32 	%r240, %r240, 1;
	add.s32 	%r239, %r239, 4;
	add.s32 	%r238, %r238, 4;
	add.s32 	%r237, %r237, 4;
	add.s32 	%r236, %r236, 4;
	setp.lt.s32 	%p207, %r240, %r51;
	@%p207 bra 	$L__BB0_151;
$L__BB0_222:
	ld.param.u32 	%r229, [_Z7simularPsS_iiiiiiiiiii_param_8];
	ld.param.u32 	%r225, [_Z7simularPsS_iiiiiiiiiii_param_5];
	setp.ge.s32 	%p208, %r1, %r225;
	setp.ge.s32 	%p209, %r2, %r229;
	or.pred  	%p210, %p208, %p209;
	@%p210 bra 	$L__BB0_294;
	ld.param.u32 	%r227, [_Z7simularPsS_iiiiiiiiiii_param_6];
	ld.param.u32 	%r223, [_Z7simularPsS_iiiiiiiiiii_param_3];
	add.s32 	%r64, %r1, 1;
	mad.lo.s32 	%r65, %r80, %r223, %r1;
	mad.lo.s32 	%r66, %r83, %r227, %r2;
	shl.b32 	%r67, %r66, 2;
	shl.b32 	%r68, %r78, 2;
	mul.lo.s32 	%r69, %r65, %r68;
	add.s32 	%r70, %r67, %r69;
	mul.wide.s32 	%rd95, %r70, 2;
	add.s64 	%rd12, %rd2, %rd95;
	ld.global.u16 	%rs265, [%rd12+2];
	add.s16 	%rs266, %rs265, 1;
	add.s64 	%rd13, %rd1, %rd95;
	st.global.u16 	[%rd13+2], %rs266;
	ld.global.u16 	%rs264, [%rd12];
	setp.gt.s16 	%p211, %rs264, 1;
	@%p211 bra 	$L__BB0_229;
	setp.eq.s16 	%p215, %rs264, 0;
	@%p215 bra 	$L__BB0_235;
	setp.eq.s16 	%p216, %rs264, 1;
	@%p216 bra 	$L__BB0_226;
	bra.uni 	$L__BB0_293;
$L__BB0_226:
	mad.lo.s32 	%r210, %r64, %r2, %r64;
	mul.lo.s32 	%r211, %r210, %r85;
	mul.hi.u32 	%r212, %r211, 1148159575;
	sub.s32 	%r213, %r211, %r212;
	shr.u32 	%r214, %r213, 1;
	add.s32 	%r215, %r214, %r212;
	shr.u32 	%r216, %r215, 6;
	mul.lo.s32 	%r217, %r216, 101;
	sub.s32 	%r71, %r211, %r217;
	ld.global.u16 	%rs12, [%rd12+2];
	setp.gt.s16 	%p272, %rs12, 104;
	@%p272 bra 	$L__BB0_239;
	setp.lt.u32 	%p276, %r71, 2;
	@%p276 bra 	$L__BB0_238;
	mov.b16 	%rs343, 4;
	st.global.u16 	[%rd13], %rs343;
	mov.b16 	%rs344, -1;
	st.global.u16 	[%rd13+6], %rs344;
	bra.uni 	$L__BB0_293;
$L__BB0_229:
	setp.eq.s16 	%p212, %rs264, 2;
	@%p212 bra 	$L__BB0_246;
	setp.eq.s16 	%p213, %rs264, 3;
	@%p213 bra 	$L__BB0_247;
	setp.eq.s16 	%p214, %rs264, 4;
	@%p214 bra 	$L__BB0_232;
	bra.uni 	$L__BB0_293;
$L__BB0_232:
	mad.lo.s32 	%r181, %r64, %r2, %r64;
	mul.lo.s32 	%r182, %r181, %r87;
	mul.hi.u32 	%r183, %r182, 1148159575;
	sub.s32 	%r184, %r182, %r183;
	shr.u32 	%r185, %r184, 1;
	add.s32 	%r186, %r185, %r183;
	shr.u32 	%r187, %r186, 6;
	mul.lo.s32 	%r188, %r187, 101;
	sub.s32 	%r72, %r182, %r188;
	{ // callseq 3, 0
	.param .b64 param0;
	st.param.b64 	[param0], 72;
	.param .b64 retval0;
	call.uni (retval0), 
	malloc, 
	(
	param0
	);
	ld.param.b64 	%rd96, [retval0];
	} // callseq 3
	add.s32 	%r73, %r67, -4;
	sub.s32 	%r74, %r69, %r68;
	min.s32 	%r189, %r66, %r65;
	setp.lt.s32 	%p217, %r189, 1;
	@%p217 bra 	$L__BB0_249;
	setp.gt.s32 	%p218, %r65, %r78;
	setp.ge.s32 	%p219, %r73, %r68;
	or.pred  	%p220, %p219, %p218;
	@%p220 bra 	$L__BB0_248;
	add.s32 	%r190, %r73, %r74;
	mul.wide.u32 	%rd97, %r190, 2;
	add.s64 	%rd98, %rd2, %rd97;
	ld.global.u16 	%rs269, [%rd98];
	st.u16 	[%rd96], %rs269;
	ld.global.u16 	%rs270, [%rd98+2];
	st.u16 	[%rd96+2], %rs270;
	ld.global.u16 	%rs271, [%rd98+4];
	st.u16 	[%rd96+4], %rs271;
	ld.global.u16 	%rs272, [%rd98+6];
	st.u16 	[%rd96+6], %rs272;
	bra.uni 	$L__BB0_250;
$L__BB0_235:
	ld.global.u16 	%rs11, [%rd12+6];
	setp.ne.s16 	%p277, %rs11, 7;
	@%p277 bra 	$L__BB0_237;
	mov.b16 	%rs346, 4;
	st.global.u16 	[%rd13], %rs346;
	mov.b16 	%rs347, -1;
	st.global.u16 	[%rd13+6], %rs347;
	bra.uni 	$L__BB0_293;
$L__BB0_237:
	add.s16 	%rs345, %rs11, 1;
	st.global.u16 	[%rd13+6], %rs345;
	bra.uni 	$L__BB0_293;
$L__BB0_238:
	mov.b16 	%rs341, 0;
	st.global.u16 	[%rd13], %rs341;
	mov.b16 	%rs342, -1;
	st.global.u16 	[%rd13+6], %rs342;
	bra.uni 	$L__BB0_293;
$L__BB0_239:
	setp.gt.u16 	%p273, %rs12, 1976;
	@%p273 bra 	$L__BB0_243;
	setp.lt.u32 	%p275, %r71, 11;
	@%p275 bra 	$L__BB0_242;
	mov.b16 	%rs339, 4;
	st.global.u16 	[%rd13], %rs339;
	mov.b16 	%rs340, -1;
	st.global.u16 	[%rd13+6], %rs340;
	bra.uni 	$L__BB0_293;
$L__BB0_242:
	mov.b16 	%rs337, 0;
	st.global.u16 	[%rd13], %rs337;
	mov.b16 	%rs338, -1;
	st.global.u16 	[%rd13+6], %rs338;
	bra.uni 	$L__BB0_293;
$L__BB0_243:
	setp.lt.u32 	%p274, %r71, 46;
	@%p274 bra 	$L__BB0_245;
	mov.b16 	%rs335, 4;
	st.global.u16 	[%rd13], %rs335;
	mov.b16 	%rs336, -1;
	st.global.u16 	[%rd13+6], %rs336;
	bra.uni 	$L__BB0_293;
$L__BB0_245:
	mov.b16 	%rs332, 4;
	st.global.u16 	[%rd13], %rs332;
	mov.b16 	%rs333, 52;
	st.global.u16 	[%rd13+2], %rs333;
	mov.b16 	%rs334, -1;
	st.global.u16 	[%rd13+6], %rs334;
	bra.uni 	$L__BB0_293;
$L__BB0_246:
	mad.lo.s32 	%r201, %r64, %r2, %r64;
	mul.lo.s32 	%r202, %r201, %r86;
	mul.hi.u32 	%r203, %r202, 1148159575;
	sub.s32 	%r204, %r202, %r203;
	shr.u32 	%r205, %r204, 1;
	add.s32 	%r206, %r205, %r203;
	shr.u32 	%r207, %r206, 6;
	mul.lo.s32 	%r208, %r207, 101;
	sub.s32 	%r209, %r202, %r208;
	setp.lt.u32 	%p271, %r209, 91;
	selp.b16 	%rs329, 1, 2, %p271;
	st.global.u16 	[%rd13], %rs329;
	ld.global.u16 	%rs330, [%rd12+6];
	add.s16 	%rs331, %rs330, 1;
	st.global.u16 	[%rd13+6], %rs331;
	bra.uni 	$L__BB0_293;
$L__BB0_247:
	ld.global.u16 	%rs325, [%rd12+6];
	setp.gt.s16 	%p270, %rs325, 5;
	selp.b16 	%rs326, 2, 3, %p270;
	st.global.u16 	[%rd13], %rs326;
	ld.global.u16 	%rs327, [%rd12+6];
	add.s16 	%rs328, %rs327, 1;
	st.global.u16 	[%rd13+6], %rs328;
	bra.uni 	$L__BB0_293;
$L__BB0_248:
	mov.b16 	%rs268, -1;
	st.u16 	[%rd96], %rs268;
	st.u16 	[%rd96+2], %rs268;
	st.u16 	[%rd96+4], %rs268;
	st.u16 	[%rd96+6], %rs268;
	bra.uni 	$L__BB0_250;
$L__BB0_249:
	mov.b16 	%rs267, -1;
	st.u16 	[%rd96], %rs267;
	st.u16 	[%rd96+2], %rs267;
	st.u16 	[%rd96+4], %rs267;
	st.u16 	[%rd96+6], %rs267;
$L__BB0_250:
	setp.gt.s32 	%p221, %r65, 0;
	setp.gt.s32 	%p222, %r66, -1;
	and.pred  	%p223, %p222, %p221;
	@%p223 bra 	$L__BB0_252;
	mov.b16 	%rs273, -1;
	st.u16 	[%rd96+8], %rs273;
	st.u16 	[%rd96+10], %rs273;
	st.u16 	[%rd96+12], %rs273;
	st.u16 	[%rd96+14], %rs273;
	bra.uni 	$L__BB0_255;
$L__BB0_252:
	setp.le.s32 	%p224, %r65, %r78;
	setp.lt.s32 	%p225, %r67, %r68;
	and.pred  	%p226, %p225, %p224;
	@%p226 bra 	$L__BB0_254;
	mov.b16 	%rs274, -1;
	st.u16 	[%rd96+8], %rs274;
	st.u16 	[%rd96+10], %rs274;
	st.u16 	[%rd96+12], %rs274;
	st.u16 	[%rd96+14], %rs274;
	bra.uni 	$L__BB0_255;
$L__BB0_254:
	add.s32 	%r191, %r67, %r74;
	mul.wide.u32 	%rd99, %r191, 2;
	add.s64 	%rd100, %rd2, %rd99;
	ld.global.u16 	%rs275, [%rd100];
	st.u16 	[%rd96+8], %rs275;
	ld.global.u16 	%rs276, [%rd100+2];
	st.u16 	[%rd96+10], %rs276;
	ld.global.u16 	%rs277, [%rd100+4];
	st.u16 	[%rd96+12], %rs277;
	ld.global.u16 	%rs278, [%rd100+6];
	st.u16 	[%rd96+14], %rs278;
$L__BB0_255:
	setp.gt.s32 	%p227, %r65, 0;
	add.s32 	%r75, %r67, 4;
	setp.gt.s32 	%p228, %r66, -2;
	and.pred  	%p229, %p228, %p227;
	@%p229 bra 	$L__BB0_257;
	mov.b16 	%rs279, -1;
	st.u16 	[%rd96+16], %rs279;
	st.u16 	[%rd96+18], %rs279;
	st.u16 	[%rd96+20], %rs279;
	st.u16 	[%rd96+22], %rs279;
	bra.uni 	$L__BB0_260;
$L__BB0_257:
	setp.le.s32 	%p230, %r65, %r78;
	setp.lt.s32 	%p231, %r75, %r68;
	and.pred  	%p232, %p231, %p230;
	@%p232 bra 	$L__BB0_259;
	mov.b16 	%rs280, -1;
	st.u16 	[%rd96+16], %rs280;
	st.u16 	[%rd96+18], %rs280;
	st.u16 	[%rd96+20], %rs280;
	st.u16 	[%rd96+22], %rs280;
	bra.uni 	$L__BB0_260;
$L__BB0_259:
	add.s32 	%r192, %r75, %r74;
	mul.wide.u32 	%rd101, %r192, 2;
	add.s64 	%rd102, %rd2, %rd101;
	ld.global.u16 	%rs281, [%rd102];
	st.u16 	[%rd96+16], %rs281;
	ld.global.u16 	%rs282, [%rd102+2];
	st.u16 	[%rd96+18], %rs282;
	ld.global.u16 	%rs283, [%rd102+4];
	st.u16 	[%rd96+20], %rs283;
	ld.global.u16 	%rs284, [%rd102+6];
	st.u16 	[%rd96+22], %rs284;
$L__BB0_260:
	setp.gt.s32 	%p233, %r66, 0;
	setp.gt.s32 	%p234, %r65, -1;
	and.pred  	%p235, %p233, %p234;
	@%p235 bra 	$L__BB0_262;
	mov.b16 	%rs285, -1;
	st.u16 	[%rd96+24], %rs285;
	st.u16 	[%rd96+26], %rs285;
	st.u16 	[%rd96+28], %rs285;
	st.u16 	[%rd96+30], %rs285;
	bra.uni 	$L__BB0_265;
$L__BB0_262:
	setp.lt.s32 	%p236, %r65, %r78;
	setp.lt.s32 	%p237, %r73, %r68;
	and.pred  	%p238, %p237, %p236;
	@%p238 bra 	$L__BB0_264;
	mov.b16 	%rs286, -1;
	st.u16 	[%rd96+24], %rs286;
	st.u16 	[%rd96+26], %rs286;
	st.u16 	[%rd96+28], %rs286;
	st.u16 	[%rd96+30], %rs286;
	bra.uni 	$L__BB0_265;
$L__BB0_264:
	add.s32 	%r193, %r70, -4;
	mul.wide.u32 	%rd103, %r193, 2;
	add.s64 	%rd104, %rd2, %rd103;
	ld.global.u16 	%rs287, [%rd104];
	st.u16 	[%rd96+24], %rs287;
	ld.global.u16 	%rs288, [%rd104+2];
	st.u16 	[%rd96+26], %rs288;
	ld.global.u16 	%rs289, [%rd104+4];
	st.u16 	[%rd96+28], %rs289;
	ld.global.u16 	%rs290, [%rd104+6];
	st.u16 	[%rd96+30], %rs290;
$L__BB0_265:
	or.b32  	%r194, %r66, %r65;
	setp.gt.s32 	%p239, %r194, -1;
	@%p239 bra 	$L__BB0_267;
	mov.b16 	%rs291, -1;
	st.u16 	[%rd96+32], %rs291;
	st.u16 	[%rd96+34], %rs291;
	st.u16 	[%rd96+36], %rs291;
	st.u16 	[%rd96+38], %rs291;
	bra.uni 	$L__BB0_270;
$L__BB0_267:
	setp.lt.s32 	%p240, %r65, %r78;
	setp.lt.s32 	%p241, %r67, %r68;
	and.pred  	%p242, %p241, %p240;
	@%p242 bra 	$L__BB0_269;
	mov.b16 	%rs292, -1;
	st.u16 	[%rd96+32], %rs292;
	st.u16 	[%rd96+34], %rs292;
	st.u16 	[%rd96+36], %rs292;
	st.u16 	[%rd96+38], %rs292;
	bra.uni 	$L__BB0_270;
$L__BB0_269:
	mul.wide.u32 	%rd105, %r70, 2;
	add.s64 	%rd106, %rd2, %rd105;
	ld.global.u16 	%rs293, [%rd106];
	st.u16 	[%rd96+32], %rs293;
	ld.global.u16 	%rs294, [%rd106+2];
	st.u16 	[%rd96+34], %rs294;
	ld.global.u16 	%rs295, [%rd106+4];
	st.u16 	[%rd96+36], %rs295;
	ld.global.u16 	%rs296, [%rd106+6];
	st.u16 	[%rd96+38], %rs296;
$L__BB0_270:
	setp.gt.s32 	%p243, %r65, -1;
	setp.gt.s32 	%p244, %r66, -2;
	and.pred  	%p245, %p244, %p243;
	@%p245 bra 	$L__BB0_272;
	mov.b16 	%rs297, -1;
	st.u16 	[%rd96+40], %rs297;
	st.u16 	[%rd96+42], %rs297;
	st.u16 	[%rd96+44], %rs297;
	st.u16 	[%rd96+46], %rs297;
	bra.uni 	$L__BB0_275;
$L__BB0_272:
	setp.lt.s32 	%p246, %r65, %r78;
	setp.lt.s32 	%p247, %r75, %r68;
	and.pred  	%p248, %p247, %p246;
	@%p248 bra 	$L__BB0_274;
	mov.b16 	%rs298, -1;
	st.u16 	[%rd96+40], %rs298;
	st.u16 	[%rd96+42], %rs298;
	st.u16 	[%rd96+44], %rs298;
	st.u16 	[%rd96+46], %rs298;
	bra.uni 	$L__BB0_275;
$L__BB0_274:
	add.s32 	%r195, %r70, 4;
	mul.wide.u32 	%rd107, %r195, 2;
	add.s64 	%rd108, %rd2, %rd107;
	ld.global.u16 	%rs299, [%rd108];
	st.u16 	[%rd96+40], %rs299;
	ld.global.u16 	%rs300, [%rd108+2];
	st.u16 	[%rd96+42], %rs300;
	ld.global.u16 	%rs301, [%rd108+4];
	st.u16 	[%rd96+44], %rs301;
	ld.global.u16 	%rs302, [%rd108+6];
	st.u16 	[%rd96+46], %rs302;
$L__BB0_275:
	setp.gt.s32 	%p249, %r66, 0;
	add.s32 	%r76, %r65, 1;
	setp.gt.s32 	%p250, %r65, -2;
	shl.b32 	%r196, %r78, 3;
	add.s32 	%r77, %r74, %r196;
	and.pred  	%p251, %p249, %p250;
	@%p251 bra 	$L__BB0_277;
	mov.b16 	%rs303, -1;
	st.u16 	[%rd96+48], %rs303;
	st.u16 	[%rd96+50], %rs303;
	st.u16 	[%rd96+52], %rs303;
	st.u16 	[%rd96+54], %rs303;
	bra.uni 	$L__BB0_280;
$L__BB0_277:
	setp.lt.s32 	%p252, %r76, %r78;
	setp.lt.s32 	%p253, %r73, %r68;
	and.pred  	%p254, %p253, %p252;
	@%p254 bra 	$L__BB0_279;
	mov.b16 	%rs304, -1;
	st.u16 	[%rd96+48], %rs304;
	st.u16 	[%rd96+50], %rs304;
	st.u16 	[%rd96+52], %rs304;
	st.u16 	[%rd96+54], %rs304;
	bra.uni 	$L__BB0_280;
$L__BB0_279:
	add.s32 	%r197, %r73, %r77;
	mul.wide.u32 	%rd109, %r197, 2;
	add.s64 	%rd110, %rd2, %rd109;
	ld.global.u16 	%rs305, [%rd110];
	st.u16 	[%rd96+48], %rs305;
	ld.global.u16 	%rs306, [%rd110+2];
	st.u16 	[%rd96+50], %rs306;
	ld.global.u16 	%rs307, [%rd110+4];
	st.u16 	[%rd96+52], %rs307;
	ld.global.u16 	%rs308, [%rd110+6];
	st.u16 	[%rd96+54], %rs308;
$L__BB0_280:
	setp.gt.s32 	%p255, %r65, -2;
	setp.gt.s32 	%p256, %r66, -1;
	and.pred  	%p257, %p256, %p255;
	@%p257 bra 	$L__BB0_282;
	mov.b16 	%rs309, -1;
	st.u16 	[%rd96+56], %rs309;
	st.u16 	[%rd96+58], %rs309;
	st.u16 	[%rd96+60], %rs309;
	st.u16 	[%rd96+62], %rs309;
	bra.uni 	$L__BB0_285;
$L__BB0_282:
	setp.lt.s32 	%p258, %r76, %r78;
	setp.lt.s32 	%p259, %r67, %r68;
	and.pred  	%p260, %p259, %p258;
	@%p260 bra 	$L__BB0_284;
	mov.b16 	%rs310, -1;
	st.u16 	[%rd96+56], %rs310;
	st.u16 	[%rd96+58], %rs310;
	st.u16 	[%rd96+60], %rs310;
	st.u16 	[%rd96+62], %rs310;
	bra.uni 	$L__BB0_285;
$L__BB0_284:
	add.s32 	%r198, %r70, %r68;
	mul.wide.u32 	%rd111, %r198, 2;
	add.s64 	%rd112, %rd2, %rd111;
	ld.global.u16 	%rs311, [%rd112];
	st.u16 	[%rd96+56], %rs311;
	ld.global.u16 	%rs312, [%rd112+2];
	st.u16 	[%rd96+58], %rs312;
	ld.global.u16 	%rs313, [%rd112+4];
	st.u16 	[%rd96+60], %rs313;
	ld.global.u16 	%rs314, [%rd112+6];
	st.u16 	[%rd96+62], %rs314;
$L__BB0_285:
	setp.gt.s32 	%p261, %r189, -2;
	@%p261 bra 	$L__BB0_287;
	mov.b16 	%rs315, -1;
	st.u16 	[%rd96+64], %rs315;
	st.u16 	[%rd96+66], %rs315;
	st.u16 	[%rd96+68], %rs315;
	st.u16 	[%rd96+70], %rs315;
	bra.uni 	$L__BB0_290;
$L__BB0_287:
	setp.lt.s32 	%p262, %r76, %r78;
	setp.lt.s32 	%p263, %r75, %r68;
	and.pred  	%p264, %p263, %p262;
	@%p264 bra 	$L__BB0_289;
	mov.b16 	%rs316, -1;
	st.u16 	[%rd96+64], %rs316;
	st.u16 	[%rd96+66], %rs316;
	st.u16 	[%rd96+68], %rs316;
	st.u16 	[%rd96+70], %rs316;
	bra.uni 	$L__BB0_290;
$L__BB0_289:
	add.s32 	%r200, %r75, %r77;
	mul.wide.u32 	%rd113, %r200, 2;
	add.s64 	%rd114, %rd2, %rd113;
	ld.global.u16 	%rs317, [%rd114];
	st.u16 	[%rd96+64], %rs317;
	ld.global.u16 	%rs318, [%rd114+2];
	st.u16 	[%rd96+66], %rs318;
	ld.global.u16 	%rs319, [%rd114+4];
	st.u16 	[%rd96+68], %rs319;
	ld.global.u16 	%rs320, [%rd114+6];
	st.u16 	[%rd96+70], %rs320;
$L__BB0_290:
	ld.global.u16 	%rs321, [%rd12+2];
	ld.global.u16 	%rs322, [%rd12+4];
	setp.lt.s16 	%p265, %rs321, 104;
	setp.lt.s16 	%p266, %rs321, 1976;
	selp.f32 	%f16, 0f3E4CCCCD, 0f3F000000, %p266;
	selp.f32 	%f17, 0f3E99999A, %f16, %p265;
	setp.eq.s16 	%p267, %rs322, 0;
	cvt.f64.f32 	%fd15, %f17;
	add.f64 	%fd16, %fd15, 0d3FC3333333333333;
	cvt.rn.f32.f64 	%f18, %fd16;
	add.f32 	%f19, %f18, 0f00000000;
	selp.f32 	%f20, %f17, %f19, %p267;
	cvt.f64.f32 	%fd17, %f20;
	fma.rn.f64 	%fd18, %fd17, 0d3FE3333333333333, 0d3FA999999999999A;
	setp.gt.u32 	%p268, %r72, 99;
	selp.f64 	%fd19, 0d3FF0000000000000, 0d0000000000000000, %p268;
	setp.ltu.f64 	%p269, %fd18, %fd19;
	@%p269 bra 	$L__BB0_292;
	mov.b16 	%rs323, 3;
	st.global.u16 	[%rd13], %rs323;
$L__BB0_292:
	mov.b16 	%rs324, -1;
	st.global.u16 	[%rd13+6], %rs324;
$L__BB0_293:
	not.b32 	%r218, %r2;
	not.b32 	%r219, %r1;
	mul.lo.s32 	%r220, %r219, %r218;
	mul.lo.s32 	%r221, %r220, %r88;
	cvt.u16.u32 	%rs348, %r221;
	and.b16  	%rs349, %rs348, 1;
	st.global.u16 	[%rd13+4], %rs349;
$L__BB0_294:
	ret;

}


// ===== COMPILED SASS (sm_100) =====

	.target	sm_100

	.elftype	@"ET_EXEC"


//--------------------- .note.nv.tkinfo           --------------------------
	.section	.note.nv.tkinfo,"",@"SHT_NOTE"
	.sectionflags	@"SHF_NOTE_NV_TKINFO"
	.tkinfo
        /*0018*/ 	.word	0x00000002
        /*0030*/ 	.string	""
        /*0030*/ 	.string	"ptxas"
        /*0030*/ 	.string	"Cuda compilation tools, release 13.0, V13.0.88"
        /*0030*/ 	.string	"Build cuda_13.0.r13.0/compiler.36424714_0"
        /*0030*/ 	.string	"-arch sm_100 -m 64 "



//--------------------- .note.nv.cuinfo           --------------------------
	.section	.note.nv.cuinfo,"",@"SHT_NOTE"
	.sectionflags	@"SHF_NOTE_NV_CUINFO"
        /*0018*/ 	.short	0x0002
        /*001a*/ 	.short	0x0064
        /*001c*/ 	.short	0x0082
	.zero		2


//--------------------- .nv.info                  --------------------------
	.section	.nv.info,"",@"SHT_CUDA_INFO"
	.align	4


	//----- nvinfo : EIATTR_REGCOUNT
	.align		4
        /*0000*/ 	.byte	0x04, 0x2f
        /*0002*/ 	.short	(.L_1 - .L_0)
	.align		4
.L_0:
        /*0004*/ 	.word	index@(_Z7simularPsS_iiiiiiiiiii)
        /*0008*/ 	.word	0x0000002c


	//----- nvinfo : EIATTR_FRAME_SIZE
	.align		4
.L_1:
        /*000c*/ 	.byte	0x04, 0x11
        /*000e*/ 	.short	(.L_3 - .L_2)
	.align		4
.L_2:
        /*0010*/ 	.word	index@(_Z7simularPsS_iiiiiiiiiii)
        /*0014*/ 	.word	0x00000000


	//----- nvinfo : EIATTR_MIN_STACK_SIZE
	.align		4
.L_3:
        /*0018*/ 	.byte	0x04, 0x12
        /*001a*/ 	.short	(.L_5 - .L_4)
	.align		4
.L_4:
        /*001c*/ 	.word	index@(_Z7simularPsS_iiiiiiiiiii)
        /*0020*/ 	.word	0x00000000
.L_5:


//--------------------- .nv.compat                --------------------------
	.section	.nv.compat,"",@"SHT_CUDA_COMPAT_INFO"
	.align	4
        /*0000*/ 	.byte	0x02, 0x09, 0x00, 0x00, 0x02, 0x02, 0x01, 0x00, 0x02, 0x05, 0x05, 0x00, 0x03, 0x07, 0x01, 0x01
        /*0010*/ 	.byte	0x02, 0x03, 0x00, 0x00, 0x02, 0x06, 0x01, 0x00, 0x04, 0x0b, 0x08, 0x00, 0x01, 0x00, 0x00, 0x00
        /*0020*/ 	.byte	0x00, 0x00, 0x00, 0x00


//--------------------- .nv.info._Z7simularPsS_iiiiiiiiiii --------------------------
	.section	.nv.info._Z7simularPsS_iiiiiiiiiii,"",@"SHT_CUDA_INFO"
	.sectionflags	@""
	.align	4


	//----- nvinfo : EIATTR_CUDA_API_VERSION
	.align		4
        /*0000*/ 	.byte	0x04, 0x37
        /*0002*/ 	.short	(.L_7 - .L_6)
.L_6:
        /*0004*/ 	.word	0x00000082


	//----- nvinfo : EIATTR_KPARAM_INFO
	.align		4
.L_7:
        /*0008*/ 	.byte	0x04, 0x17
        /*000a*/ 	.short	(.L_9 - .L_8)
.L_8:
        /*000c*/ 	.word	0x00000000
        /*0010*/ 	.short	0x000c
        /*0012*/ 	.short	0x0038
        /*0014*/ 	.byte	0x00, 0xf0, 0x11, 0x00


	//----- nvinfo : EIATTR_KPARAM_INFO
	.align		4
.L_9:
        /*0018*/ 	.byte	0x04, 0x17
        /*001a*/ 	.short	(.L_11 - .L_10)
.L_10:
        /*001c*/ 	.word	0x00000000
        /*0020*/ 	.short	0x000b
        /*0022*/ 	.short	0x0034
        /*0024*/ 	.byte	0x00, 0xf0, 0x11, 0x00


	//----- nvinfo : EIATTR_KPARAM_INFO
	.align		4
.L_11:
        /*0028*/ 	.byte	0x04, 0x17
        /*002a*/ 	.short	(.L_13 - .L_12)
.L_12:
        /*002c*/ 	.word	0x00000000
        /*0030*/ 	.short	0x000a
        /*0032*/ 	.short	0x0030
        /*0034*/ 	.byte	0x00, 0xf0, 0x11, 0x00


	//----- nvinfo : EIATTR_KPARAM_INFO
	.align		4
.L_13:
        /*0038*/ 	.byte	0x04, 0x17
        /*003a*/ 	.short	(.L_15 - .L_14)
.L_14:
        /*003c*/ 	.word	0x00000000
        /*0040*/ 	.short	0x0009
        /*0042*/ 	.short	0x002c
        /*0044*/ 	.byte	0x00, 0xf0, 0x11, 0x00


	//----- nvinfo : EIATTR_KPARAM_INFO
	.align		4
.L_15:
        /*0048*/ 	.byte	0x04, 0x17
        /*004a*/ 	.short	(.L_17 - .L_16)
.L_16:
        /*004c*/ 	.word	0x00000000
        /*0050*/ 	.short	0x0008
        /*0052*/ 	.short	0x0028
        /*0054*/ 	.byte	0x00, 0xf0, 0x11, 0x00


	//----- nvinfo : EIATTR_KPARAM_INFO
	.align		4
.L_17:
        /*0058*/ 	.byte	0x04, 0x17
        /*005a*/ 	.short	(.L_19 - .L_18)
.L_18:
        /*005c*/ 	.word	0x00000000
        /*0060*/ 	.short	0x0007
        /*0062*/ 	.short	0x0024
        /*0064*/ 	.byte	0x00, 0xf0, 0x11, 0x00


	//----- nvinfo : EIATTR_KPARAM_INFO
	.align		4
.L_19:
        /*0068*/ 	.byte	0x04, 0x17
        /*006a*/ 	.short	(.L_21 - .L_20)
.L_20:
        /*006c*/ 	.word	0x00000000
        /*0070*/ 	.short	0x0006
        /*0072*/ 	.short	0x0020
        /*0074*/ 	.byte	0x00, 0xf0, 0x11, 0x00


	//----- nvinfo : EIATTR_KPARAM_INFO
	.align		4
.L_21:
        /*0078*/ 	.byte	0x04, 0x17
        /*007a*/ 	.short	(.L_23 - .L_22)
.L_22:
        /*007c*/ 	.word	0x00000000
        /*0080*/ 	.short	0x0005
        /*0082*/ 	.short	0x001c
        /*0084*/ 	.byte	0x00, 0xf0, 0x11, 0x00


	//----- nvinfo : EIATTR_KPARAM_INFO
	.align		4
.L_23:
        /*0088*/ 	.byte	0x04, 0x17
        /*008a*/ 	.short	(.L_25 - .L_24)
.L_24:
        /*008c*/ 	.word	0x00000000
        /*0090*/ 	.short	0x0004
        /*0092*/ 	.short	0x0018
        /*0094*/ 	.byte	0x00, 0xf0, 0x11, 0x00


	//----- nvinfo : EIATTR_KPARAM_INFO
	.align		4
.L_25:
        /*0098*/ 	.byte	0x04, 0x17
        /*009a*/ 	.short	(.L_27 - .L_26)
.L_26:
        /*009c*/ 	.word	0x00000000
        /*00a0*/ 	.short	0x0003
        /*00a2*/ 	.short	0x0014
        /*00a4*/ 	.byte	0x00, 0xf0, 0x11, 0x00


	//----- nvinfo : EIATTR_KPARAM_INFO
	.align		4
.L_27:
        /*00a8*/ 	.byte	0x04, 0x17
        /*00aa*/ 	.short	(.L_29 - .L_28)
.L_28:
        /*00ac*/ 	.word	0x00000000
        /*00b0*/ 	.short	0x0002
        /*00b2*/ 	.short	0x0010
        /*00b4*/ 	.byte	0x00, 0xf0, 0x11, 0x00


	//----- nvinfo : EIATTR_KPARAM_INFO
	.align		4
.L_29:
        /*00b8*/ 	.byte	0x04, 0x17
        /*00ba*/ 	.short	(.L_31 - .L_30)
.L_30:
        /*00bc*/ 	.word	0x00000000
        /*00c0*/ 	.short	0x0001
        /*00c2*/ 	.short	0x0008
        /*00c4*/ 	.byte	0x00, 0xf5, 0x21, 0x00


	//----- nvinfo : EIATTR_KPARAM_INFO
	.align		4
.L_31:
        /*00c8*/ 	.byte	0x04, 0x17
        /*00ca*/ 	.short	(.L_33 - .L_32)
.L_32:
        /*00cc*/ 	.word	0x00000000
        /*00d0*/ 	.short	0x0000
        /*00d2*/ 	.short	0x0000
        /*00d4*/ 	.byte	0x00, 0xf5, 0x21, 0x00


	//----- nvinfo : EIATTR_SPARSE_MMA_MASK
	.align		4
.L_33:
        /*00d8*/ 	.byte	0x03, 0x50
        /*00da*/ 	.short	0x0000


	//----- nvinfo : EIATTR_MAXREG_COUNT
	.align		4
        /*00dc*/ 	.byte	0x03, 0x1b
        /*00de*/ 	.short	0x00ff


	//----- nvinfo : EIATTR_EXTERNS
	.align		4
        /*00e0*/ 	.byte	0x04, 0x0f
        /*00e2*/ 	.short	(.L_35 - .L_34)


	//   ....[0]....
	.align		4
.L_34:
        /*00e4*/ 	.word	index@(malloc)


	//----- nvinfo : EIATTR_MERCURY_ISA_VERSION
	.align		4
.L_35:
        /*00e8*/ 	.byte	0x03, 0x5f
        /*00ea*/ 	.short	0x0101


	//----- nvinfo : EIATTR_VRC_CTA_INIT_COUNT
	.align		4
        /*00ec*/ 	.byte	0x02, 0x4a
	.zero		1
	.zero		1


	//----- nvinfo : EIATTR_SYSCALL_OFFSETS
	.align		4
        /*00f0*/ 	.byte	0x04, 0x46
        /*00f2*/ 	.short	(.L_37 - .L_36)


	//   ....[0]....
.L_36:
        /*00f4*/ 	.word	0x00000890


	//   ....[1]....
        /*00f8*/ 	.word	0x00002140


	//   ....[2]....
        /*00fc*/ 	.word	0x00003cb0


	//   ....[3]....
        /*0100*/ 	.word	0x000056d0


	//----- nvinfo : EIATTR_EXIT_INSTR_OFFSETS
	.align		4
.L_37:
        /*0104*/ 	.byte	0x04, 0x1c
        /*0106*/ 	.short	(.L_39 - .L_38)


	//   ....[0]....
.L_38:
        /*0108*/ 	.word	0x000050d0


	//   ....[1]....
        /*010c*/ 	.word	0x00006bc0


	//----- nvinfo : EIATTR_CRS_STACK_SIZE
	.align		4
.L_39:
        /*0110*/ 	.byte	0x04, 0x1e
        /*0112*/ 	.short	(.L_41 - .L_40)
.L_40:
        /*0114*/ 	.word	0x00000000


	//----- nvinfo : EIATTR_CBANK_PARAM_SIZE
	.align		4
.L_41:
        /*0118*/ 	.byte	0x03, 0x19
        /*011a*/ 	.short	0x003c


	//----- nvinfo : EIATTR_PARAM_CBANK
	.align		4
        /*011c*/ 	.byte	0x04, 0x0a
        /*011e*/ 	.short	(.L_43 - .L_42)
	.align		4
.L_42:
        /*0120*/ 	.word	index@(.nv.constant0._Z7simularPsS_iiiiiiiiiii)
        /*0124*/ 	.short	0x0380
        /*0126*/ 	.short	0x003c


	//----- nvinfo : EIATTR_SW_WAR
	.align		4
.L_43:
        /*0128*/ 	.byte	0x04, 0x36
        /*012a*/ 	.short	(.L_45 - .L_44)
.L_44:
        /*012c*/ 	.word	0x00000008
.L_45:


//--------------------- .nv.callgraph             --------------------------
	.section	.nv.callgraph,"",@"SHT_CUDA_CALLGRAPH"
	.align	4
	.sectionentsize	8
	.align		4
        /*0000*/ 	.word	0x00000000
	.align		4
        /*0004*/ 	.word	0xffffffff
	.align		4
        /*0008*/ 	.word	index@(_Z7simularPsS_iiiiiiiiiii)
	.align		4
        /*000c*/ 	.word	index@(malloc)
	.align		4
        /*0010*/ 	.word	0x00000000
	.align		4
        /*0014*/ 	.word	0xfffffffe
	.align		4
        /*0018*/ 	.word	0x00000000
	.align		4
        /*001c*/ 	.word	0xfffffffd
	.align		4
        /*0020*/ 	.word	0x00000000
	.align		4
        /*0024*/ 	.word	0xfffffffc


//--------------------- .nv.constant4             --------------------------
	.section	.nv.constant4,"a",@progbits
	.align	8
	.align		8
.nv.constant4:
        /*0000*/ 	.dword	malloc


//--------------------- .text._Z7simularPsS_iiiiiiiiiii --------------------------
	.section	.text._Z7simularPsS_iiiiiiiiiii,"ax",@progbits
	.align	128
        .global         _Z7simularPsS_iiiiiiiiiii
        .type           _Z7simularPsS_iiiiiiiiiii,@function
        .size           _Z7simularPsS_iiiiiiiiiii,(.L_x_126 - _Z7simularPsS_iiiiiiiiiii)
        .other          _Z7simularPsS_iiiiiiiiiii,@"STO_CUDA_ENTRY STV_DEFAULT"
_Z7simularPsS_iiiiiiiiiii:
.text._Z7simularPsS_iiiiiiiiiii:
[----:B------:R-:W0:Y:S01]  /*0000*/  LDC R1, c[0x0][0x37c] ;  /* 0x0000df00ff017b82 */ /* 0x000e220000000800 */
[----:B------:R-:W1:Y:S01]  /*0010*/  LDCU UR4, c[0x0][0x398] ;  /* 0x00007300ff0477ac */ /* 0x000e620008000800 */
[----:B------:R-:W2:Y:S01]  /*0020*/  S2R R29, SR_CTAID.X ;  /* 0x00000000001d7919 */ /* 0x000ea20000002500 */
[----:B------:R-:W3:Y:S01]  /*0030*/  LDCU.64 UR36, c[0x0][0x358] ;  /* 0x00006b00ff2477ac */ /* 0x000ee20008000a00 */
[----:B------:R-:W4:Y:S01]  /*0040*/  S2R R36, SR_TID.X ;  /* 0x0000000000247919 */ /* 0x000f220000002100 */
[----:B------:R-:W0:Y:S01]  /*0050*/  LDCU UR39, c[0x0][0x390] ;  /* 0x00007200ff2777ac */ /* 0x000e220008000800 */
[----:B------:R-:W0:Y:S01]  /*0060*/  LDCU.64 UR40, c[0x0][0x380] ;  /* 0x00007000ff2877ac */ /* 0x000e220008000a00 */
[----:B-1----:R-:W-:-:S09]  /*0070*/  UISETP.GE.AND UP0, UPT, UR4, 0x1, UPT ;  /* 0x000000010400788c */ /* 0x002fd2000bf06270 */
[----:B---3--:R-:W-:Y:S05]  /*0080*/  BRA.U !UP0, `(.L_x_0) ;  /* 0x0000003508247547 */ /* 0x008fea000b800000 */
[----:B------:R-:W1:Y:S01]  /*0090*/  LDCU.64 UR6, c[0x0][0x3b0] ;  /* 0x00007600ff0677ac */ /* 0x000e620008000a00 */
[----:B--2---:R-:W-:Y:S01]  /*00a0*/  VIADD R3, R29, 0x1 ;  /* 0x000000011d037836 */ /* 0x004fe20000000000 */
[----:B------:R-:W2:Y:S01]  /*00b0*/  LDC.64 R24, c[0x0][0x3a0] ;  /* 0x0000e800ff187b82 */ /* 0x000ea20000000a00 */
[-C--:B----4-:R-:W-:Y:S01]  /*00c0*/  LOP3.LUT R9, RZ, R36.reuse, RZ, 0x33, !PT ;  /* 0x00000024ff097212 */ /* 0x090fe200078e33ff */
[----:B------:R-:W3:Y:S01]  /*00d0*/  LDCU UR5, c[0x0][0x3ac] ;  /* 0x00007580ff0577ac */ /* 0x000ee20008000800 */
[----:B------:R-:W-:Y:S01]  /*00e0*/  IMAD R3, R3, R36, R3 ;  /* 0x0000002403037224 */ /* 0x000fe200078e0203 */
[----:B------:R-:W-:Y:S01]  /*00f0*/  BSSY.RECONVERGENT B8, `(.L_x_0) ;  /* 0x0000342000087945 */ /* 0x000fe20003800200 */
[----:B------:R-:W-:Y:S01]  /*0100*/  IMAD.MOV.U32 R23, RZ, RZ, 0x1 ;  /* 0x00000001ff177424 */ /* 0x000fe200078e00ff */
[----:B------:R-:W4:Y:S01]  /*0110*/  LDCU UR38, c[0x0][0x390] ;  /* 0x00007200ff2677ac */ /* 0x000f220008000800 */
[----:B------:R-:W-:Y:S02]  /*0120*/  IMAD R27, R29, UR4, RZ ;  /* 0x000000041d1b7c24 */ /* 0x000fe4000f8e02ff */
[----:B------:R-:W-:Y:S01]  /*0130*/  IMAD.MOV.U32 R38, RZ, RZ, RZ ;  /* 0x000000ffff267224 */ /* 0x000fe200078e00ff */
[----:B------:R-:W0:Y:S01]  /*0140*/  LDCU UR44, c[0x0][0x390] ;  /* 0x00007200ff2c77ac */ /* 0x000e220008000800 */
[----:B------:R-:W0:Y:S01]  /*0150*/  LDCU.64 UR42, c[0x0][0x380] ;  /* 0x00007000ff2a77ac */ /* 0x000e220008000a00 */
[----:B-1----:R-:W-:-:S02]  /*0160*/  IMAD R0, R3, UR7, RZ ;  /* 0x0000000703007c24 */ /* 0x002fc4000f8e02ff */
[C---:B------:R-:W-:Y:S02]  /*0170*/  IMAD R4, R3.reuse, UR6, RZ ;  /* 0x0000000603047c24 */ /* 0x040fe4000f8e02ff */
[----:B---3--:R-:W-:Y:S01]  /*0180*/  IMAD R26, R3, UR5, RZ ;  /* 0x00000005031a7c24 */ /* 0x008fe2000f8e02ff */
[----:B------:R-:W1:Y:S01]  /*0190*/  LDCU UR5, c[0x0][0x3b8] ;  /* 0x00007700ff0577ac */ /* 0x000e620008000800 */
[----:B------:R-:W-:Y:S01]  /*01a0*/  IMAD.HI.U32 R3, R0, 0x446f8657, RZ ;  /* 0x446f865700037827 */ /* 0x000fe200078e00ff */
[----:B----4-:R-:W-:-:S03]  /*01b0*/  USHF.L.U32 UR38, UR38, 0x2, URZ ;  /* 0x0000000226267899 */ /* 0x010fc600080006ff */
[----:B------:R-:W-:-:S04]  /*01c0*/  IMAD.HI.U32 R5, R4, 0x446f8657, RZ ;  /* 0x446f865704057827 */ /* 0x000fc800078e00ff */
[----:B------:R-:W-:Y:S02]  /*01d0*/  IMAD.IADD R2, R0, 0x1, -R3 ;  /* 0x0000000100027824 */ /* 0x000fe400078e0a03 */
[----:B------:R-:W-:Y:S02]  /*01e0*/  IMAD.IADD R6, R4, 0x1, -R5 ;  /* 0x0000000104067824 */ /* 0x000fe400078e0a05 */
[----:B------:R-:W-:Y:S01]  /*01f0*/  IMAD.HI.U32 R7, R26, 0x446f8657, RZ ;  /* 0x446f86571a077827 */ /* 0x000fe200078e00ff */
[----:B------:R-:W-:Y:S02]  /*0200*/  LEA.HI R2, R2, R3, RZ, 0x1f ;  /* 0x0000000302027211 */ /* 0x000fe400078ff8ff */
[----:B------:R-:W-:Y:S01]  /*0210*/  LEA.HI R6, R6, R5, RZ, 0x1f ;  /* 0x0000000506067211 */ /* 0x000fe200078ff8ff */
[----:B------:R-:W-:Y:S01]  /*0220*/  IMAD.IADD R8, R26, 0x1, -R7 ;  /* 0x000000011a087824 */ /* 0x000fe200078e0a07 */
[----:B------:R-:W-:Y:S01]  /*0230*/  SHF.R.U32.HI R3, RZ, 0x6, R2 ;  /* 0x00000006ff037819 */ /* 0x000fe20000011602 */
[----:B--2---:R-:W-:Y:S01]  /*0240*/  IMAD R22, R36, R25, RZ ;  /* 0x0000001924167224 */ /* 0x004fe200078e02ff */
[----:B------:R-:W-:Y:S01]  /*0250*/  SHF.R.U32.HI R5, RZ, 0x6, R6 ;  /* 0x00000006ff057819 */ /* 0x000fe20000011606 */
[----:B------:R-:W-:Y:S01]  /*0260*/  IMAD R24, R25, R24, R36 ;  /* 0x0000001819187224 */ /* 0x000fe200078e0224 */
[----:B------:R-:W-:Y:S01]  /*0270*/  LOP3.LUT R2, RZ, R29, RZ, 0x33, !PT ;  /* 0x0000001dff027212 */ /* 0x000fe200078e33ff */
[----:B------:R-:W-:Y:S01]  /*0280*/  IMAD R3, R3, -0x65, R0 ;  /* 0xffffff9b03037824 */ /* 0x000fe200078e0200 */
[----:B------:R-:W-:Y:S01]  /*0290*/  LEA.HI R8, R8, R7, RZ, 0x1f ;  /* 0x0000000708087211 */ /* 0x000fe200078ff8ff */
[----:B------:R-:W-:-:S02]  /*02a0*/  IMAD R5, R5, -0x65, R4 ;  /* 0xffffff9b05057824 */ /* 0x000fc400078e0204 */
[----:B------:R-:W-:Y:S01]  /*02b0*/  IMAD R2, R9, R2, RZ ;  /* 0x0000000209027224 */ /* 0x000fe200078e02ff */
[----:B------:R-:W-:Y:S01]  /*02c0*/  SHF.R.U32.HI R7, RZ, 0x6, R8 ;  /* 0x00000006ff077819 */ /* 0x000fe20000011608 */
[----:B------:R-:W-:Y:S01]  /*02d0*/  IMAD.IADD R22, R22, 0x1, R25 ;  /* 0x0000000116167824 */ /* 0x000fe200078e0219 */
[----:B------:R-:W-:Y:S01]  /*02e0*/  ISETP.GT.U32.AND P0, PT, R3, 0x63, PT ;  /* 0x000000630300780c */ /* 0x000fe20003f04070 */
[----:B-1----:R-:W-:Y:S01]  /*02f0*/  IMAD R0, R2, UR5, RZ ;  /* 0x0000000502007c24 */ /* 0x002fe2000f8e02ff */
[----:B------:R-:W-:Y:S01]  /*0300*/  ISETP.GE.U32.AND P1, PT, R5, 0x5b, PT ;  /* 0x0000005b0500780c */ /* 0x000fe20003f26070 */
[----:B------:R-:W-:Y:S01]  /*0310*/  IMAD R26, R7, -0x65, R26 ;  /* 0xffffff9b071a7824 */ /* 0x000fe200078e021a */
[----:B------:R-:W-:Y:S01]  /*0320*/  FSEL R39, RZ, 1.875, !P0 ;  /* 0x3ff00000ff277808 */ /* 0x000fe20004000000 */
[----:B------:R-:W-:Y:S01]  /*0330*/  VIADD R2, R27, UR4 ;  /* 0x000000041b027c36 */ /* 0x000fe20008000000 */
[----:B------:R-:W-:Y:S02]  /*0340*/  LOP3.LUT R25, R0, 0x1, RZ, 0xc0, !PT ;  /* 0x0000000100197812 */ /* 0x000fe400078ec0ff */
[----:B0-----:R-:W-:-:S07]  /*0350*/  SEL R23, R23, 0x2, !P1 ;  /* 0x0000000217177807 */ /* 0x001fce0004800000 */
.L_x_63:
[----:B0-----:R-:W0:Y:S02]  /*0360*/  LDCU UR4, c[0x0][0x3a4] ;  /* 0x00007480ff0477ac */ /* 0x001e240008000800 */
[----:B0-----:R-:W-:-:S09]  /*0370*/  UISETP.GE.AND UP0, UPT, UR4, 0x1, UPT ;  /* 0x000000010400788c */ /* 0x001fd2000bf06270 */
[----:B-1234-:R-:W-:Y:S05]  /*0380*/  BRA.U !UP0, `(.L_x_1) ;  /* 0x00000019083c7547 */ /* 0x01efea000b800000 */
[----:B------:R-:W0:Y:S01]  /*0390*/  LDC R0, c[0x0][0x390] ;  /* 0x0000e400ff007b82 */ /* 0x000e220000000800 */
[----:B------:R-:W1:Y:S01]  /*03a0*/  LDCU UR4, c[0x0][0x3a4] ;  /* 0x00007480ff0477ac */ /* 0x000e620008000800 */
[----:B------:R-:W-:Y:S01]  /*03b0*/  IMAD R5, R27, UR38, RZ ;  /* 0x000000261b057c24 */ /* 0x000fe2000f8e02ff */
[----:B------:R-:W-:Y:S03]  /*03c0*/  BSSY.RECONVERGENT B7, `(.L_x_1) ;  /* 0x000018b000077945 */ /* 0x000fe60003800200 */
[----:B------:R-:W-:Y:S02]  /*03d0*/  VIADD R3, R5, -UR38 ;  /* 0x8000002605037c36 */ /* 0x000fe40008000000 */
[----:B-1----:R-:W-:-:S04]  /*03e0*/  IMAD R28, R36, UR4, RZ ;  /* 0x00000004241c7c24 */ /* 0x002fc8000f8e02ff */
[C---:B------:R-:W-:Y:S01]  /*03f0*/  IMAD R30, R28.reuse, 0x4, R5 ;  /* 0x000000041c1e7824 */ /* 0x040fe200078e0205 */
[----:B------:R-:W-:Y:S01]  /*0400*/  LEA R32, R28, R3, 0x2 ;  /* 0x000000031c207211 */ /* 0x000fe200078e10ff */
[----:B0-----:R-:W-:Y:S01]  /*0410*/  IMAD R31, R0, 0x8, R3 ;  /* 0x00000008001f7824 */ /* 0x001fe200078e0203 */
[----:B------:R-:W-:-:S03]  /*0420*/  LEA R33, R28, 0xfffffffc, 0x2 ;  /* 0xfffffffc1c217811 */ /* 0x000fc600078e10ff */
[----:B------:R-:W-:-:S07]  /*0430*/  IMAD R34, R28, 0x4, R31 ;  /* 0x000000041c227824 */ /* 0x000fce00078e021f */
.L_x_31:
[----:B------:R-:W0:Y:S08]  /*0440*/  LDC.64 R18, c[0x0][0x380] ;  /* 0x0000e000ff127b82 */ /* 0x000e300000000a00 */
[----:B-1234-:R-:W1:Y:S01]  /*0450*/  LDC.64 R16, c[0x0][0x388] ;  /* 0x0000e200ff107b82 */ /* 0x01ee620000000a00 */
[----:B0-----:R-:W-:-:S05]  /*0460*/  IMAD.WIDE R18, R30, 0x2, R18 ;  /* 0x000000021e127825 */ /* 0x001fca00078e0212 */
[----:B------:R-:W2:Y:S01]  /*0470*/  LDG.E.U16 R0, desc[UR36][R18.64+0x2] ;  /* 0x0000022412007981 */ /* 0x000ea2000c1e1500 */
[----:B-1----:R-:W-:-:S04]  /*0480*/  IMAD.WIDE R16, R30, 0x2, R16 ;  /* 0x000000021e107825 */ /* 0x002fc800078e0210 */
[----:B--2---:R-:W-:-:S05]  /*0490*/  VIADD R3, R0, 0x1 ;  /* 0x0000000100037836 */ /* 0x004fca0000000000 */
[----:B------:R0:W-:Y:S04]  /*04a0*/  STG.E.U16 desc[UR36][R16.64+0x2], R3 ;  /* 0x0000020310007986 */ /* 0x0001e8000c101524 */
[----:B------:R-:W2:Y:S01]  /*04b0*/  LDG.E.U16 R4, desc[UR36][R18.64] ;  /* 0x0000002412047981 */ /* 0x000ea2000c1e1500 */
[----:B------:R-:W-:Y:S01]  /*04c0*/  BSSY.RECONVERGENT B6, `(.L_x_2) ;  /* 0x0000172000067945 */ /* 0x000fe20003800200 */
[----:B--2---:R-:W-:-:S04]  /*04d0*/  PRMT R0, R4, 0x9910, RZ ;  /* 0x0000991004007816 */ /* 0x004fc800000000ff */
[----:B------:R-:W-:-:S13]  /*04e0*/  ISETP.GT.AND P0, PT, R0, 0x1, PT ;  /* 0x000000010000780c */ /* 0x000fda0003f04270 */
[----:B0-----:R-:W-:Y:S05]  /*04f0*/  @P0 BRA `(.L_x_3) ;  /* 0x0000000000b80947 */ /* 0x001fea0003800000 */
[----:B------:R-:W-:-:S13]  /*0500*/  ISETP.NE.AND P0, PT, R4, RZ, PT ;  /* 0x000000ff0400720c */ /* 0x000fda0003f05270 */
[----:B------:R-:W-:Y:S05]  /*0510*/  @!P0 BRA `(.L_x_4) ;  /* 0x0000000000888947 */ /* 0x000fea0003800000 */
[----:B------:R-:W-:-:S13]  /*0520*/  ISETP.NE.AND P0, PT, R0, 0x1, PT ;  /* 0x000000010000780c */ /* 0x000fda0003f05270 */
[----:B------:R-:W-:Y:S05]  /*0530*/  @P0 BRA `(.L_x_5) ;  /* 0x0000001400a80947 */ /* 0x000fea0003800000 */
[----:B------:R-:W2:Y:S02]  /*0540*/  LDG.E.U16 R18, desc[UR36][R18.64+0x2] ;  /* 0x0000022412127981 */ /* 0x000ea4000c1e1500 */
[----:B--2---:R-:W-:-:S04]  /*0550*/  PRMT R0, R18, 0x9910, RZ ;  /* 0x0000991012007816 */ /* 0x004fc800000000ff */
[----:B------:R-:W-:-:S13]  /*0560*/  ISETP.GT.AND P0, PT, R0, 0x68, PT ;  /* 0x000000680000780c */ /* 0x000fda0003f04270 */
[----:B------:R-:W-:Y:S05]  /*0570*/  @P0 BRA `(.L_x_6) ;  /* 0x0000000000200947 */ /* 0x000fea0003800000 */
[----:B------:R-:W-:Y:S01]  /*0580*/  ISETP.GE.U32.AND P0, PT, R26, 0x2, PT ;  /* 0x000000021a00780c */ /* 0x000fe20003f06070 */
[----:B------:R-:W-:Y:S02]  /*0590*/  IMAD.MOV.U32 R8, RZ, RZ, 0x4 ;  /* 0x00000004ff087424 */ /* 0x000fe400078e00ff */
[----:B------:R-:W-:-:S10]  /*05a0*/  IMAD.MOV.U32 R0, RZ, RZ, 0xffff ;  /* 0x0000ffffff007424 */ /* 0x000fd400078e00ff */
[----:B------:R3:W-:Y:S04]  /*05b0*/  @P0 STG.E.U16 desc[UR36][R16.64], R8 ;  /* 0x0000000810000986 */ /* 0x0007e8000c101524 */
[----:B------:R3:W-:Y:S04]  /*05c0*/  @P0 STG.E.U16 desc[UR36][R16.64+0x6], R0 ;  /* 0x0000060010000986 */ /* 0x0007e8000c101524 */
[----:B------:R3:W-:Y:S04]  /*05d0*/  @!P0 STG.E.U16 desc[UR36][R16.64+0x6], R0 ;  /* 0x0000060010008986 */ /* 0x0007e8000c101524 */
[----:B------:R3:W-:Y:S01]  /*05e0*/  @!P0 STG.E.U16 desc[UR36][R16.64], RZ ;  /* 0x000000ff10008986 */ /* 0x0007e2000c101524 */
[----:B------:R-:W-:Y:S05]  /*05f0*/  BRA `(.L_x_5) ;  /* 0x0000001400787947 */ /* 0x000fea0003800000 */
.L_x_6:
[----:B------:R-:W-:-:S13]  /*0600*/  ISETP.GT.U32.AND P0, PT, R18, 0x7b8, PT ;  /* 0x000007b81200780c */ /* 0x000fda0003f04070 */
        /* <DEDUP_REMOVED lines=9> */
.L_x_7:
[----:B------:R-:W-:Y:S01]  /*06a0*/  ISETP.GE.U32.AND P0, PT, R26, 0x2e, PT ;  /* 0x0000002e1a00780c */ /* 0x000fe20003f06070 */
[----:B------:R-:W-:Y:S02]  /*06b0*/  IMAD.MOV.U32 R0, RZ, RZ, 0x4 ;  /* 0x00000004ff007424 */ /* 0x000fe400078e00ff */
[----:B------:R-:W-:Y:S02]  /*06c0*/  IMAD.MOV.U32 R3, RZ, RZ, 0xffff ;  /* 0x0000ffffff037424 */ /* 0x000fe400078e00ff */
[----:B------:R-:W-:-:S08]  /*06d0*/  IMAD.MOV.U32 R8, RZ, RZ, 0x34 ;  /* 0x00000034ff087424 */ /* 0x000fd000078e00ff */
[----:B------:R0:W-:Y:S04]  /*06e0*/  @P0 STG.E.U16 desc[UR36][R16.64], R0 ;  /* 0x0000000010000986 */ /* 0x0001e8000c101524 */
[----:B------:R0:W-:Y:S04]  /*06f0*/  @P0 STG.E.U16 desc[UR36][R16.64+0x6], R3 ;  /* 0x0000060310000986 */ /* 0x0001e8000c101524 */
[----:B------:R0:W-:Y:S04]  /*0700*/  @!P0 STG.E.U16 desc[UR36][R16.64+0x2], R8 ;  /* 0x0000020810008986 */ /* 0x0001e8000c101524 */
[----:B------:R0:W-:Y:S04]  /*0710*/  @!P0 STG.E.U16 desc[UR36][R16.64], R0 ;  /* 0x0000000010008986 */ /* 0x0001e8000c101524 */
[----:B------:R0:W-:Y:S01]  /*0720*/  @!P0 STG.E.U16 desc[UR36][R16.64+0x6], R3 ;  /* 0x0000060310008986 */ /* 0x0001e2000c101524 */
[----:B------:R-:W-:Y:S05]  /*0730*/  BRA `(.L_x_5) ;  /* 0x0000001400287947 */ /* 0x000fea0003800000 */
.L_x_4:
[----:B------:R-:W2:Y:S01]  /*0740*/  LDG.E.U16 R3, desc[UR36][R18.64+0x6] ;  /* 0x0000062412037981 */ /* 0x000ea2000c1e1500 */
[----:B------:R-:W-:Y:S01]  /*0750*/  IMAD.MOV.U32 R8, RZ, RZ, 0x4 ;  /* 0x00000004ff087424 */ /* 0x000fe200078e00ff */
[----:B--2---:R-:W-:-:S04]  /*0760*/  PRMT R0, R3, 0x9910, RZ ;  /* 0x0000991003007816 */ /* 0x004fc800000000ff */
[----:B------:R-:W-:Y:S02]  /*0770*/  ISETP.NE.AND P0, PT, R0, 0x7, PT ;  /* 0x000000070000780c */ /* 0x000fe40003f05270 */
[----:B------:R-:W-:-:S11]  /*0780*/  MOV R0, 0xffff ;  /* 0x0000ffff00007802 */ /* 0x000fd60000000f00 */
[----:B------:R-:W-:Y:S01]  /*0790*/  @P0 VIADD R3, R3, 0x1 ;  /* 0x0000000103030836 */ /* 0x000fe20000000000 */
[----:B------:R0:W-:Y:S04]  /*07a0*/  @!P0 STG.E.U16 desc[UR36][R16.64+0x6], R0 ;  /* 0x0000060010008986 */ /* 0x0001e8000c101524 */
[----:B------:R0:W-:Y:S04]  /*07b0*/  @!P0 STG.E.U16 desc[UR36][R16.64], R8 ;  /* 0x0000000810008986 */ /* 0x0001e8000c101524 */
[----:B------:R0:W-:Y:S01]  /*07c0*/  @P0 STG.E.U16 desc[UR36][R16.64+0x6], R3 ;  /* 0x0000060310000986 */ /* 0x0001e2000c101524 */
[----:B------:R-:W-:Y:S05]  /*07d0*/  BRA `(.L_x_5) ;  /* 0x0000001400007947 */ /* 0x000fea0003800000 */
.L_x_3:
[----:B------:R-:W-:-:S13]  /*07e0*/  ISETP.NE.AND P0, PT, R0, 0x2, PT ;  /* 0x000000020000780c */ /* 0x000fda0003f05270 */
[----:B------:R-:W-:Y:S05]  /*07f0*/  @!P0 BRA `(.L_x_8) ;  /* 0x0000001000e88947 */ /* 0x000fea0003800000 */
[----:B------:R-:W-:-:S13]  /*0800*/  ISETP.NE.AND P0, PT, R0, 0x3, PT ;  /* 0x000000030000780c */ /* 0x000fda0003f05270 */
[----:B------:R-:W-:Y:S05]  /*0810*/  @!P0 BRA `(.L_x_9) ;  /* 0x0000001000b88947 */ /* 0x000fea0003800000 */
[----:B------:R-:W-:-:S13]  /*0820*/  ISETP.NE.AND P0, PT, R0, 0x4, PT ;  /* 0x000000040000780c */ /* 0x000fda0003f05270 */
[----:B------:R-:W-:Y:S05]  /*0830*/  @P0 BRA `(.L_x_5) ;  /* 0x0000001000e80947 */ /* 0x000fea0003800000 */
[----:B------:R-:W-:Y:S01]  /*0840*/  MOV R6, 0x0 ;  /* 0x0000000000067802 */ /* 0x000fe20000000f00 */
[----:B------:R-:W-:Y:S02]  /*0850*/  IMAD.MOV.U32 R4, RZ, RZ, 0x48 ;  /* 0x00000048ff047424 */ /* 0x000fe400078e00ff */
[----:B------:R-:W-:-:S03]  /*0860*/  IMAD.MOV.U32 R5, RZ, RZ, RZ ;  /* 0x000000ffff057224 */ /* 0x000fc600078e00ff */
[----:B------:R-:W0:Y:S04]  /*0870*/  LDC.64 R6, c[0x4][R6] ;  /* 0x0100000006067b82 */ /* 0x000e280000000a00 */
[----:B------:R-:W-:-:S07]  /*0880*/  LEPC R20, `(.L_x_10) ;  /* 0x000000001014794e */ /* 0x000fce0000000000 */
[----:B0-----:R-:W-:Y:S05]  /*0890*/  CALL.ABS.NOINC R6 ;  /* 0x0000000006007343 */ /* 0x001fea0003c00000 */
.L_x_10:
[----:B------:R-:W-:Y:S01]  /*08a0*/  VIMNMX R8, PT, PT, R28, R27, PT ;  /* 0x0000001b1c087248 */ /* 0x000fe20003fe0100 */
[----:B------:R-:W-:Y:S03]  /*08b0*/  BSSY.RECONVERGENT B0, `(.L_x_11) ;  /* 0x000001d000007945 */ /* 0x000fe60003800200 */
[----:B------:R-:W-:-:S13]  /*08c0*/  ISETP.GE.AND P0, PT, R8, 0x1, PT ;  /* 0x000000010800780c */ /* 0x000fda0003f06270 */
[----:B------:R-:W-:Y:S05]  /*08d0*/  @!P0 BRA `(.L_x_12) ;  /* 0x0000000000548947 */ /* 0x000fea0003800000 */
[----:B------:R-:W-:-:S04]  /*08e0*/  ISETP.GT.AND P0, PT, R27, UR44, PT ;  /* 0x0000002c1b007c0c */ /* 0x000fc8000bf04270 */
[----:B------:R-:W-:-:S13]  /*08f0*/  ISETP.GE.OR P0, PT, R33, UR38, P0 ;  /* 0x0000002621007c0c */ /* 0x000fda0008706670 */
[----:B------:R-:W-:Y:S05]  /*0900*/  @P0 BRA `(.L_x_13) ;  /* 0x0000000000300947 */ /* 0x000fea0003800000 */
[----:B------:R-:W0:Y:S01]  /*0910*/  LDC.64 R6, c[0x0][0x380] ;  /* 0x0000e000ff067b82 */ /* 0x000e220000000a00 */
[----:B------:R-:W-:-:S04]  /*0920*/  VIADD R3, R32, 0xfffffffc ;  /* 0xfffffffc20037836 */ /* 0x000fc80000000000 */
[----:B0-----:R-:W-:-:S05]  /*0930*/  IMAD.WIDE.U32 R6, R3, 0x2, R6 ;  /* 0x0000000203067825 */ /* 0x001fca00078e0006 */
[----:B------:R-:W2:Y:S04]  /*0940*/  LDG.E.U16 R3, desc[UR36][R6.64] ;  /* 0x0000002406037981 */ /* 0x000ea8000c1e1500 */
[----:B--2---:R2:W-:Y:S04]  /*0950*/  ST.E.U16 desc[UR36][R4.64], R3 ;  /* 0x0000000304007985 */ /* 0x0045e8000c101524 */
[----:B------:R-:W3:Y:S04]  /*0960*/  LDG.E.U16 R9, desc[UR36][R6.64+0x2] ;  /* 0x0000022406097981 */ /* 0x000ee8000c1e1500 */
[----:B---3--:R2:W-:Y:S04]  /*0970*/  ST.E.U16 desc[UR36][R4.64+0x2], R9 ;  /* 0x0000020904007985 */ /* 0x0085e8000c101524 */
[----:B------:R-:W3:Y:S04]  /*0980*/  LDG.E.U16 R11, desc[UR36][R6.64+0x4] ;  /* 0x00000424060b7981 */ /* 0x000ee8000c1e1500 */
[----:B---3--:R2:W-:Y:S04]  /*0990*/  ST.E.U16 desc[UR36][R4.64+0x4], R11 ;  /* 0x0000040b04007985 */ /* 0x0085e8000c101524 */
[----:B------:R-:W3:Y:S04]  /*09a0*/  LDG.E.U16 R13, desc[UR36][R6.64+0x6] ;  /* 0x00000624060d7981 */ /* 0x000ee8000c1e1500 */
[----:B---3--:R2:W-:Y:S01]  /*09b0*/  ST.E.U16 desc[UR36][R4.64+0x6], R13 ;  /* 0x0000060d04007985 */ /* 0x0085e2000c101524 */
[----:B------:R-:W-:Y:S05]  /*09c0*/  BRA `(.L_x_14) ;  /* 0x00000000002c7947 */ /* 0x000fea0003800000 */
.L_x_13:
[----:B------:R-:W-:-:S05]  /*09d0*/  IMAD.MOV.U32 R0, RZ, RZ, 0xffff ;  /* 0x0000ffffff007424 */ /* 0x000fca00078e00ff */
[----:B------:R1:W-:Y:S04]  /*09e0*/  ST.E.U16 desc[UR36][R4.64], R0 ;  /* 0x0000000004007985 */ /* 0x0003e8000c101524 */
[----:B------:R1:W-:Y:S04]  /*09f0*/  ST.E.U16 desc[UR36][R4.64+0x2], R0 ;  /* 0x0000020004007985 */ /* 0x0003e8000c101524 */
[----:B------:R1:W-:Y:S04]  /*0a00*/  ST.E.U16 desc[UR36][R4.64+0x4], R0 ;  /* 0x0000040004007985 */ /* 0x0003e8000c101524 */
[----:B------:R1:W-:Y:S01]  /*0a10*/  ST.E.U16 desc[UR36][R4.64+0x6], R0 ;  /* 0x0000060004007985 */ /* 0x0003e2000c101524 */
[----:B------:R-:W-:Y:S05]  /*0a20*/  BRA `(.L_x_14) ;  /* 0x0000000000147947 */ /* 0x000fea0003800000 */
.L_x_12:
[----:B------:R-:W-:-:S05]  /*0a30*/  IMAD.MOV.U32 R0, RZ, RZ, 0xffff ;  /* 0x0000ffffff007424 */ /* 0x000fca00078e00ff */
[----:B------:R0:W-:Y:S04]  /*0a40*/  ST.E.U16 desc[UR36][R4.64], R0 ;  /* 0x0000000004007985 */ /* 0x0001e8000c101524 */
[----:B------:R0:W-:Y:S04]  /*0a50*/  ST.E.U16 desc[UR36][R4.64+0x2], R0 ;  /* 0x0000020004007985 */ /* 0x0001e8000c101524 */
[----:B------:R0:W-:Y:S04]  /*0a60*/  ST.E.U16 desc[UR36][R4.64+0x4], R0 ;  /* 0x0000040004007985 */ /* 0x0001e8000c101524 */
[----:B------:R0:W-:Y:S02]  /*0a70*/  ST.E.U16 desc[UR36][R4.64+0x6], R0 ;  /* 0x0000060004007985 */ /* 0x0001e4000c101524 */
.L_x_14:
[----:B------:R-:W-:Y:S05]  /*0a80*/  BSYNC.RECONVERGENT B0 ;  /* 0x0000000000007941 */ /* 0x000fea0003800200 */
.L_x_11:
[C---:B------:R-:W-:Y:S01]  /*0a90*/  ISETP.GT.AND P2, PT, R27.reuse, RZ, PT ;  /* 0x000000ff1b00720c */ /* 0x040fe20003f44270 */
[----:B--2---:R-:W-:Y:S01]  /*0aa0*/  IMAD.MOV.U32 R3, RZ, RZ, 0xffff ;  /* 0x0000ffffff037424 */ /* 0x004fe200078e00ff */
[C---:B01----:R-:W-:Y:S01]  /*0ab0*/  LOP3.LUT R0, R28.reuse, R27, RZ, 0xfc, !PT ;  /* 0x0000001b1c007212 */ /* 0x043fe200078efcff */
[----:B------:R-:W-:Y:S01]  /*0ac0*/  BSSY.RECONVERGENT B0, `(.L_x_15) ;  /* 0x0000023000007945 */ /* 0x000fe20003800200 */
[----:B------:R-:W-:Y:S01]  /*0ad0*/  ISETP.GT.AND P6, PT, R28, -0x1, P2 ;  /* 0xffffffff1c00780c */ /* 0x000fe200017c4270 */
[----:B------:R-:W-:Y:S01]  /*0ae0*/  IMAD.MOV.U32 R10, RZ, RZ, 0xffff ;  /* 0x0000ffffff0a7424 */ /* 0x000fe200078e00ff */
[----:B------:R-:W-:Y:S02]  /*0af0*/  ISETP.GT.AND P0, PT, R27, -0x1, PT ;  /* 0xffffffff1b00780c */ /* 0x000fe40003f04270 */
[----:B------:R-:W-:Y:S01]  /*0b00*/  ISETP.GT.AND P3, PT, R8, -0x2, PT ;  /* 0xfffffffe0800780c */ /* 0x000fe20003f64270 */
[----:B------:R-:W-:Y:S01]  /*0b10*/  IMAD.MOV.U32 R8, RZ, RZ, 0xffff ;  /* 0x0000ffffff087424 */ /* 0x000fe200078e00ff */
[----:B------:R-:W-:Y:S01]  /*0b20*/  ISETP.GT.AND P4, PT, R0, -0x1, PT ;  /* 0xffffffff0000780c */ /* 0x000fe20003f84270 */
[----:B------:R-:W-:Y:S01]  /*0b30*/  VIADD R0, R33, 0x4 ;  /* 0x0000000421007836 */ /* 0x000fe20000000000 */
[----:B------:R-:W-:-:S02]  /*0b40*/  ISETP.GT.AND P5, PT, R28, RZ, P0 ;  /* 0x000000ff1c00720c */ /* 0x000fc400007a4270 */
[C---:B------:R-:W-:Y:S02]  /*0b50*/  ISETP.GT.AND P2, PT, R28.reuse, -0x2, P2 ;  /* 0xfffffffe1c00780c */ /* 0x040fe40001744270 */
[----:B------:R-:W-:Y:S01]  /*0b60*/  ISETP.GT.AND P1, PT, R27, -0x2, PT ;  /* 0xfffffffe1b00780c */ /* 0x000fe20003f24270 */
[----:B------:R0:W-:Y:S01]  /*0b70*/  @!P6 ST.E.U16 desc[UR36][R4.64+0x8], R3 ;  /* 0x000008030400e985 */ /* 0x0001e2000c101524 */
[----:B------:R-:W-:-:S03]  /*0b80*/  ISETP.GT.AND P0, PT, R28, -0x2, P0 ;  /* 0xfffffffe1c00780c */ /* 0x000fc60000704270 */
[----:B------:R0:W-:Y:S04]  /*0b90*/  @!P6 ST.E.U16 desc[UR36][R4.64+0xa], R3 ;  /* 0x00000a030400e985 */ /* 0x0001e8000c101524 */
[----:B------:R0:W-:Y:S04]  /*0ba0*/  @!P6 ST.E.U16 desc[UR36][R4.64+0xc], R3 ;  /* 0x00000c030400e985 */ /* 0x0001e8000c101524 */
[----:B------:R0:W-:Y:S01]  /*0bb0*/  @!P6 ST.E.U16 desc[UR36][R4.64+0xe], R3 ;  /* 0x00000e030400e985 */ /* 0x0001e2000c101524 */
[----:B------:R-:W-:Y:S05]  /*0bc0*/  @!P6 BRA `(.L_x_16) ;  /* 0x000000000048e947 */ /* 0x000fea0003800000 */
[----:B------:R-:W-:Y:S02]  /*0bd0*/  ISETP.GT.AND P6, PT, R27, UR44, PT ;  /* 0x0000002c1b007c0c */ /* 0x000fe4000bfc4270 */
[----:B0-----:R-:W-:Y:S02]  /*0be0*/  MOV R3, 0xffff ;  /* 0x0000ffff00037802 */ /* 0x001fe40000000f00 */
[----:B------:R-:W-:-:S13]  /*0bf0*/  ISETP.LT.AND P6, PT, R0, UR38, !P6 ;  /* 0x0000002600007c0c */ /* 0x000fda000f7c1270 */
[----:B------:R1:W-:Y:S04]  /*0c00*/  @!P6 ST.E.U16 desc[UR36][R4.64+0x8], R3 ;  /* 0x000008030400e985 */ /* 0x0003e8000c101524 */
[----:B------:R1:W-:Y:S04]  /*0c10*/  @!P6 ST.E.U16 desc[UR36][R4.64+0xa], R3 ;  /* 0x00000a030400e985 */ /* 0x0003e8000c101524 */
[----:B------:R1:W-:Y:S04]  /*0c20*/  @!P6 ST.E.U16 desc[UR36][R4.64+0xc], R3 ;  /* 0x00000c030400e985 */ /* 0x0003e8000c101524 */
[----:B------:R1:W-:Y:S01]  /*0c30*/  @!P6 ST.E.U16 desc[UR36][R4.64+0xe], R3 ;  /* 0x00000e030400e985 */ /* 0x0003e2000c101524 */
[----:B------:R-:W-:Y:S05]  /*0c40*/  @!P6 BRA `(.L_x_16) ;  /* 0x000000000028e947 */ /* 0x000fea0003800000 */
[----:B------:R-:W0:Y:S02]  /*0c50*/  LDC.64 R6, c[0x0][0x380] ;  /* 0x0000e000ff067b82 */ /* 0x000e240000000a00 */
[----:B0-----:R-:W-:-:S05]  /*0c60*/  IMAD.WIDE.U32 R6, R32, 0x2, R6 ;  /* 0x0000000220067825 */ /* 0x001fca00078e0006 */
[----:B-1----:R-:W2:Y:S04]  /*0c70*/  LDG.E.U16 R3, desc[UR36][R6.64] ;  /* 0x0000002406037981 */ /* 0x002ea8000c1e1500 */
[----:B--2---:R2:W-:Y:S04]  /*0c80*/  ST.E.U16 desc[UR36][R4.64+0x8], R3 ;  /* 0x0000080304007985 */ /* 0x0045e8000c101524 */
[----:B------:R-:W3:Y:S04]  /*0c90*/  LDG.E.U16 R9, desc[UR36][R6.64+0x2] ;  /* 0x0000022406097981 */ /* 0x000ee8000c1e1500 */
[----:B---3--:R2:W-:Y:S04]  /*0ca0*/  ST.E.U16 desc[UR36][R4.64+0xa], R9 ;  /* 0x00000a0904007985 */ /* 0x0085e8000c101524 */
[----:B------:R-:W3:Y:S04]  /*0cb0*/  LDG.E.U16 R11, desc[UR36][R6.64+0x4] ;  /* 0x00000424060b7981 */ /* 0x000ee8000c1e1500 */
[----:B---3--:R2:W-:Y:S04]  /*0cc0*/  ST.E.U16 desc[UR36][R4.64+0xc], R11 ;  /* 0x00000c0b04007985 */ /* 0x0085e8000c101524 */
[----:B------:R-:W3:Y:S04]  /*0cd0*/  LDG.E.U16 R13, desc[UR36][R6.64+0x6] ;  /* 0x00000624060d7981 */ /* 0x000ee8000c1e1500 */
[----:B---3--:R2:W-:Y:S02]  /*0ce0*/  ST.E.U16 desc[UR36][R4.64+0xe], R13 ;  /* 0x00000e0d04007985 */ /* 0x0085e4000c101524 */
.L_x_16:
[----:B------:R-:W-:Y:S05]  /*0cf0*/  BSYNC.RECONVERGENT B0 ;  /* 0x0000000000007941 */ /* 0x000fea0003800200 */
.L_x_15:
[----:B------:R3:W-:Y:S01]  /*0d00*/  @!P2 ST.E.U16 desc[UR36][R4.64+0x10], R8 ;  /* 0x000010080400a985 */ /* 0x0007e2000c101524 */
[----:B------:R-:W-:Y:S01]  /*0d10*/  BSSY.RECONVERGENT B0, `(.L_x_17) ;  /* 0x000001d000007945 */ /* 0x000fe20003800200 */
[----:B--2---:R-:W-:Y:S01]  /*0d20*/  @!P5 PRMT R11, R10, 0x7610, R11 ;  /* 0x000076100a0bd816 */ /* 0x004fe2000000000b */
[----:B01----:R-:W-:Y:S01]  /*0d30*/  VIADD R3, R33, 0x8 ;  /* 0x0000000821037836 */ /* 0x003fe20000000000 */
[----:B------:R3:W-:Y:S01]  /*0d40*/  @!P2 ST.E.U16 desc[UR36][R4.64+0x12], R8 ;  /* 0x000012080400a985 */ /* 0x0007e2000c101524 */
[----:B------:R-:W-:-:S03]  /*0d50*/  IMAD R9, R27, UR38, RZ ;  /* 0x000000261b097c24 */ /* 0x000fc6000f8e02ff */
[----:B------:R3:W-:Y:S04]  /*0d60*/  @!P2 ST.E.U16 desc[UR36][R4.64+0x14], R8 ;  /* 0x000014080400a985 */ /* 0x0007e8000c101524 */
[----:B------:R3:W-:Y:S01]  /*0d70*/  @!P2 ST.E.U16 desc[UR36][R4.64+0x16], R8 ;  /* 0x000016080400a985 */ /* 0x0007e2000c101524 */
[----:B------:R-:W-:Y:S05]  /*0d80*/  @!P2 BRA `(.L_x_18) ;  /* 0x000000000054a947 */ /* 0x000fea0003800000 */
[----:B------:R-:W-:Y:S01]  /*0d90*/  ISETP.GT.AND P2, PT, R27, UR44, PT ;  /* 0x0000002c1b007c0c */ /* 0x000fe2000bf44270 */
[----:B------:R-:W-:-:S03]  /*0da0*/  IMAD.MOV.U32 R6, RZ, RZ, 0xffff ;  /* 0x0000ffffff067424 */ /* 0x000fc600078e00ff */
[----:B------:R-:W-:-:S13]  /*0db0*/  ISETP.LT.AND P2, PT, R3, UR38, !P2 ;  /* 0x0000002603007c0c */ /* 0x000fda000d741270 */
[----:B------:R0:W-:Y:S04]  /*0dc0*/  @!P2 ST.E.U16 desc[UR36][R4.64+0x10], R6 ;  /* 0x000010060400a985 */ /* 0x0001e8000c101524 */
[----:B------:R0:W-:Y:S04]  /*0dd0*/  @!P2 ST.E.U16 desc[UR36][R4.64+0x12], R6 ;  /* 0x000012060400a985 */ /* 0x0001e8000c101524 */
[----:B------:R0:W-:Y:S04]  /*0de0*/  @!P2 ST.E.U16 desc[UR36][R4.64+0x14], R6 ;  /* 0x000014060400a985 */ /* 0x0001e8000c101524 */
[----:B------:R0:W-:Y:S01]  /*0df0*/  @!P2 ST.E.U16 desc[UR36][R4.64+0x16], R6 ;  /* 0x000016060400a985 */ /* 0x0001e2000c101524 */
[----:B------:R-:W-:Y:S05]  /*0e00*/  @!P2 BRA `(.L_x_18) ;  /* 0x000000000034a947 */ /* 0x000fea0003800000 */
[----:B------:R-:W-:-:S05]  /*0e10*/  VIADD R7, R9, -UR38 ;  /* 0x8000002609077c36 */ /* 0x000fca0008000000 */
[----:B------:R-:W-:-:S05]  /*0e20*/  IADD3 R7, P2, PT, R7, R0, RZ ;  /* 0x0000000007077210 */ /* 0x000fca0007f5e0ff */
[----:B---3--:R-:W-:Y:S01]  /*0e30*/  IMAD.X R8, RZ, RZ, RZ, P2 ;  /* 0x000000ffff087224 */ /* 0x008fe200010e06ff */
[----:B0-----:R-:W-:-:S04]  /*0e40*/  LEA R6, P2, R7, UR42, 0x1 ;  /* 0x0000002a07067c11 */ /* 0x001fc8000f8408ff */
[----:B------:R-:W-:-:S05]  /*0e50*/  LEA.HI.X R7, R7, UR43, R8, 0x1, P2 ;  /* 0x0000002b07077c11 */ /* 0x000fca00090f0c08 */
[----:B------:R-:W2:Y:S04]  /*0e60*/  LDG.E.U16 R13, desc[UR36][R6.64+0x8] ;  /* 0x00000824060d7981 */ /* 0x000ea8000c1e1500 */
[----:B--2---:R1:W-:Y:S04]  /*0e70*/  ST.E.U16 desc[UR36][R4.64+0x10], R13 ;  /* 0x0000100d04007985 */ /* 0x0043e8000c101524 */
[----:B------:R-:W2:Y:S04]  /*0e80*/  LDG.E.U16 R15, desc[UR36][R6.64+0xa] ;  /* 0x00000a24060f7981 */ /* 0x000ea8000c1e1500 */
[----:B--2---:R1:W-:Y:S04]  /*0e90*/  ST.E.U16 desc[UR36][R4.64+0x12], R15 ;  /* 0x0000120f04007985 */ /* 0x0043e8000c101524 */
[----:B------:R-:W2:Y:S04]  /*0ea0*/  LDG.E.U16 R21, desc[UR36][R6.64+0xc] ;  /* 0x00000c2406157981 */ /* 0x000ea8000c1e1500 */
[----:B--2---:R1:W-:Y:S04]  /*0eb0*/  ST.E.U16 desc[UR36][R4.64+0x14], R21 ;  /* 0x0000141504007985 */ /* 0x0043e8000c101524 */
[----:B------:R-:W2:Y:S04]  /*0ec0*/  LDG.E.U16 R35, desc[UR36][R6.64+0xe] ;  /* 0x00000e2406237981 */ /* 0x000ea8000c1e1500 */
[----:B--2---:R1:W-:Y:S02]  /*0ed0*/  ST.E.U16 desc[UR36][R4.64+0x16], R35 ;  /* 0x0000162304007985 */ /* 0x0043e4000c101524 */
.L_x_18:
[----:B------:R-:W-:Y:S05]  /*0ee0*/  BSYNC.RECONVERGENT B0 ;  /* 0x0000000000007941 */ /* 0x000fea0003800200 */
.L_x_17:
[----:B------:R2:W-:Y:S01]  /*0ef0*/  @!P5 ST.E.U16 desc[UR36][R4.64+0x18], R11 ;  /* 0x0000180b0400d985 */ /* 0x0005e2000c101524 */
[----:B------:R-:W-:Y:S01]  /*0f00*/  BSSY.RECONVERGENT B0, `(.L_x_19) ;  /* 0x000001c000007945 */ /* 0x000fe20003800200 */
[C---:B------:R-:W-:Y:S01]  /*0f10*/  ISETP.GT.AND P2, PT, R28.reuse, RZ, P1 ;  /* 0x000000ff1c00720c */ /* 0x040fe20000f44270 */
[----:B------:R-:W-:Y:S01]  /*0f20*/  IMAD.MOV.U32 R10, RZ, RZ, 0xffff ;  /* 0x0000ffffff0a7424 */ /* 0x000fe200078e00ff */
[----:B------:R2:W-:Y:S01]  /*0f30*/  @!P5 ST.E.U16 desc[UR36][R4.64+0x1a], R11 ;  /* 0x00001a0b0400d985 */ /* 0x0005e2000c101524 */
[----:B---3--:R-:W-:Y:S01]  /*0f40*/  IMAD.MOV.U32 R8, RZ, RZ, 0xffff ;  /* 0x0000ffffff087424 */ /* 0x008fe200078e00ff */
[----:B------:R-:W-:Y:S02]  /*0f50*/  ISETP.GT.AND P1, PT, R28, -0x1, P1 ;  /* 0xffffffff1c00780c */ /* 0x000fe40000f24270 */
[----:B------:R2:W-:Y:S04]  /*0f60*/  @!P5 ST.E.U16 desc[UR36][R4.64+0x1c], R11 ;  /* 0x00001c0b0400d985 */ /* 0x0005e8000c101524 */
[----:B------:R2:W-:Y:S01]  /*0f70*/  @!P5 ST.E.U16 desc[UR36][R4.64+0x1e], R11 ;  /* 0x00001e0b0400d985 */ /* 0x0005e2000c101524 */
[----:B------:R-:W-:Y:S06]  /*0f80*/  @!P5 BRA `(.L_x_20) ;  /* 0x00000000004cd947 */ /* 0x000fec0003800000 */
[----:B------:R-:W-:Y:S01]  /*0f90*/  ISETP.GE.AND P5, PT, R27, UR44, PT ;  /* 0x0000002c1b007c0c */ /* 0x000fe2000bfa6270 */
[----:B0-----:R-:W-:-:S03]  /*0fa0*/  IMAD.MOV.U32 R6, RZ, RZ, 0xffff ;  /* 0x0000ffffff067424 */ /* 0x001fc600078e00ff */
[----:B------:R-:W-:-:S13]  /*0fb0*/  ISETP.LT.AND P5, PT, R33, UR38, !P5 ;  /* 0x0000002621007c0c */ /* 0x000fda000efa1270 */
[----:B------:R3:W-:Y:S04]  /*0fc0*/  @!P5 ST.E.U16 desc[UR36][R4.64+0x18], R6 ;  /* 0x000018060400d985 */ /* 0x0007e8000c101524 */
[----:B------:R3:W-:Y:S04]  /*0fd0*/  @!P5 ST.E.U16 desc[UR36][R4.64+0x1a], R6 ;  /* 0x00001a060400d985 */ /* 0x0007e8000c101524 */
[----:B------:R3:W-:Y:S04]  /*0fe0*/  @!P5 ST.E.U16 desc[UR36][R4.64+0x1c], R6 ;  /* 0x00001c060400d985 */ /* 0x0007e8000c101524 */
[----:B------:R3:W-:Y:S01]  /*0ff0*/  @!P5 ST.E.U16 desc[UR36][R4.64+0x1e], R6 ;  /* 0x00001e060400d985 */ /* 0x0007e2000c101524 */
[----:B------:R-:W-:Y:S05]  /*1000*/  @!P5 BRA `(.L_x_20) ;  /* 0x00000000002cd947 */ /* 0x000fea0003800000 */
[----:B---3--:R-:W0:Y:S01]  /*1010*/  LDC.64 R6, c[0x0][0x380] ;  /* 0x0000e000ff067b82 */ /* 0x008e220000000a00 */
[----:B--2---:R-:W-:-:S04]  /*1020*/  VIADD R11, R30, 0xfffffffc ;  /* 0xfffffffc1e0b7836 */ /* 0x004fc80000000000 */
[----:B0-----:R-:W-:-:S05]  /*1030*/  IMAD.WIDE.U32 R6, R11, 0x2, R6 ;  /* 0x000000020b067825 */ /* 0x001fca00078e0006 */
[----:B------:R-:W2:Y:S04]  /*1040*/  LDG.E.U16 R11, desc[UR36][R6.64] ;  /* 0x00000024060b7981 */ /* 0x000ea8000c1e1500 */
[----:B--2---:R4:W-:Y:S04]  /*1050*/  ST.E.U16 desc[UR36][R4.64+0x18], R11 ;  /* 0x0000180b04007985 */ /* 0x0049e8000c101524 */
[----:B-1----:R-:W2:Y:S04]  /*1060*/  LDG.E.U16 R13, desc[UR36][R6.64+0x2] ;  /* 0x00000224060d7981 */ /* 0x002ea8000c1e1500 */
[----:B--2---:R4:W-:Y:S04]  /*1070*/  ST.E.U16 desc[UR36][R4.64+0x1a], R13 ;  /* 0x00001a0d04007985 */ /* 0x0049e8000c101524 */
[----:B------:R-:W2:Y:S04]  /*1080*/  LDG.E.U16 R15, desc[UR36][R6.64+0x4] ;  /* 0x00000424060f7981 */ /* 0x000ea8000c1e1500 */
[----:B--2---:R4:W-:Y:S04]  /*1090*/  ST.E.U16 desc[UR36][R4.64+0x1c], R15 ;  /* 0x00001c0f04007985 */ /* 0x0049e8000c101524 */
[----:B------:R-:W2:Y:S04]  /*10a0*/  LDG.E.U16 R21, desc[UR36][R6.64+0x6] ;  /* 0x0000062406157981 */ /* 0x000ea8000c1e1500 */
[----:B--2---:R4:W-:Y:S02]  /*10b0*/  ST.E.U16 desc[UR36][R4.64+0x1e], R21 ;  /* 0x00001e1504007985 */ /* 0x0049e4000c101524 */
.L_x_20:
[----:B------:R-:W-:Y:S05]  /*10c0*/  BSYNC.RECONVERGENT B0 ;  /* 0x0000000000007941 */ /* 0x000fea0003800200 */
.L_x_19:
[----:B------:R0:W-:Y:S01]  /*10d0*/  @!P4 ST.E.U16 desc[UR36][R4.64+0x20], R10 ;  /* 0x0000200a0400c985 */ /* 0x0001e2000c101524 */
[----:B------:R-:W-:Y:S03]  /*10e0*/  BSSY.RECONVERGENT B0, `(.L_x_21) ;  /* 0x0000017000007945 */ /* 0x000fe60003800200 */
[----:B------:R0:W-:Y:S04]  /*10f0*/  @!P4 ST.E.U16 desc[UR36][R4.64+0x22], R10 ;  /* 0x0000220a0400c985 */ /* 0x0001e8000c101524 */
[----:B------:R0:W-:Y:S04]  /*1100*/  @!P4 ST.E.U16 desc[UR36][R4.64+0x24], R10 ;  /* 0x0000240a0400c985 */ /* 0x0001e8000c101524 */
[----:B------:R0:W-:Y:S01]  /*1110*/  @!P4 ST.E.U16 desc[UR36][R4.64+0x26], R10 ;  /* 0x0000260a0400c985 */ /* 0x0001e2000c101524 */
[----:B------:R-:W-:Y:S05]  /*1120*/  @!P4 BRA `(.L_x_22) ;  /* 0x000000000048c947 */ /* 0x000fea0003800000 */
[----:B------:R-:W-:Y:S01]  /*1130*/  ISETP.GE.AND P4, PT, R27, UR44, PT ;  /* 0x0000002c1b007c0c */ /* 0x000fe2000bf86270 */
[----:B0--3--:R-:W-:-:S03]  /*1140*/  IMAD.MOV.U32 R6, RZ, RZ, 0xffff ;  /* 0x0000ffffff067424 */ /* 0x009fc600078e00ff */
[----:B------:R-:W-:-:S13]  /*1150*/  ISETP.LT.AND P4, PT, R0, UR38, !P4 ;  /* 0x0000002600007c0c */ /* 0x000fda000e781270 */
[----:B------:R0:W-:Y:S04]  /*1160*/  @!P4 ST.E.U16 desc[UR36][R4.64+0x20], R6 ;  /* 0x000020060400c985 */ /* 0x0001e8000c101524 */
[----:B------:R0:W-:Y:S04]  /*1170*/  @!P4 ST.E.U16 desc[UR36][R4.64+0x22], R6 ;  /* 0x000022060400c985 */ /* 0x0001e8000c101524 */
[----:B------:R0:W-:Y:S04]  /*1180*/  @!P4 ST.E.U16 desc[UR36][R4.64+0x24], R6 ;  /* 0x000024060400c985 */ /* 0x0001e8000c101524 */
[----:B------:R0:W-:Y:S01]  /*1190*/  @!P4 ST.E.U16 desc[UR36][R4.64+0x26], R6 ;  /* 0x000026060400c985 */ /* 0x0001e2000c101524 */
[----:B------:R-:W-:Y:S05]  /*11a0*/  @!P4 BRA `(.L_x_22) ;  /* 0x000000000028c947 */ /* 0x000fea0003800000 */
[----:B0-----:R-:W0:Y:S02]  /*11b0*/  LDC.64 R6, c[0x0][0x380] ;  /* 0x0000e000ff067b82 */ /* 0x001e240000000a00 */
[----:B0-----:R-:W-:-:S05]  /*11c0*/  IMAD.WIDE.U32 R6, R30, 0x2, R6 ;  /* 0x000000021e067825 */ /* 0x001fca00078e0006 */
[----:B--2-4-:R-:W2:Y:S04]  /*11d0*/  LDG.E.U16 R11, desc[UR36][R6.64] ;  /* 0x00000024060b7981 */ /* 0x014ea8000c1e1500 */
[----:B--2---:R0:W-:Y:S04]  /*11e0*/  ST.E.U16 desc[UR36][R4.64+0x20], R11 ;  /* 0x0000200b04007985 */ /* 0x0041e8000c101524 */
[----:B-1----:R-:W2:Y:S04]  /*11f0*/  LDG.E.U16 R13, desc[UR36][R6.64+0x2] ;  /* 0x00000224060d7981 */ /* 0x002ea8000c1e1500 */
[----:B--2---:R0:W-:Y:S04]  /*1200*/  ST.E.U16 desc[UR36][R4.64+0x22], R13 ;  /* 0x0000220d04007985 */ /* 0x0041e8000c101524 */
[----:B------:R-:W2:Y:S04]  /*1210*/  LDG.E.U16 R15, desc[UR36][R6.64+0x4] ;  /* 0x00000424060f7981 */ /* 0x000ea8000c1e1500 */
[----:B--2---:R0:W-:Y:S04]  /*1220*/  ST.E.U16 desc[UR36][R4.64+0x24], R15 ;  /* 0x0000240f04007985 */ /* 0x0041e8000c101524 */
[----:B------:R-:W2:Y:S04]  /*1230*/  LDG.E.U16 R21, desc[UR36][R6.64+0x6] ;  /* 0x0000062406157981 */ /* 0x000ea8000c1e1500 */
[----:B--2---:R0:W-:Y:S02]  /*1240*/  ST.E.U16 desc[UR36][R4.64+0x26], R21 ;  /* 0x0000261504007985 */ /* 0x0041e4000c101524 */
.L_x_22:
[----:B------:R-:W-:Y:S05]  /*1250*/  BSYNC.RECONVERGENT B0 ;  /* 0x0000000000007941 */ /* 0x000fea0003800200 */
.L_x_21:
[----:B------:R1:W-:Y:S01]  /*1260*/  @!P0 ST.E.U16 desc[UR36][R4.64+0x28], R8 ;  /* 0x0000280804008985 */ /* 0x0003e2000c101524 */
[----:B------:R-:W-:Y:S01]  /*1270*/  BSSY.RECONVERGENT B0, `(.L_x_23) ;  /* 0x000001a000007945 */ /* 0x000fe20003800200 */
[----:B0-----:R-:W-:Y:S02]  /*1280*/  IMAD.MOV.U32 R10, RZ, RZ, 0xffff ;  /* 0x0000ffffff0a7424 */ /* 0x001fe400078e00ff */
[----:B------:R1:W-:Y:S04]  /*1290*/  @!P0 ST.E.U16 desc[UR36][R4.64+0x2a], R8 ;  /* 0x00002a0804008985 */ /* 0x0003e8000c101524 */
[----:B------:R1:W-:Y:S04]  /*12a0*/  @!P0 ST.E.U16 desc[UR36][R4.64+0x2c], R8 ;  /* 0x00002c0804008985 */ /* 0x0003e8000c101524 */
[----:B------:R1:W-:Y:S01]  /*12b0*/  @!P0 ST.E.U16 desc[UR36][R4.64+0x2e], R8 ;  /* 0x00002e0804008985 */ /* 0x0003e2000c101524 */
[----:B------:R-:W-:Y:S05]  /*12c0*/  @!P0 BRA `(.L_x_24) ;  /* 0x0000000000508947 */ /* 0x000fea0003800000 */
[----:B------:R-:W-:Y:S02]  /*12d0*/  ISETP.GE.AND P0, PT, R27, UR44, PT ;  /* 0x0000002c1b007c0c */ /* 0x000fe4000bf06270 */
[----:B---3--:R-:W-:Y:S02]  /*12e0*/  MOV R6, 0xffff ;  /* 0x0000ffff00067802 */ /* 0x008fe40000000f00 */
[----:B------:R-:W-:-:S13]  /*12f0*/  ISETP.LT.AND P0, PT, R3, UR38, !P0 ;  /* 0x0000002603007c0c */ /* 0x000fda000c701270 */
[----:B------:R0:W-:Y:S04]  /*1300*/  @!P0 ST.E.U16 desc[UR36][R4.64+0x28], R6 ;  /* 0x0000280604008985 */ /* 0x0001e8000c101524 */
[----:B------:R0:W-:Y:S04]  /*1310*/  @!P0 ST.E.U16 desc[UR36][R4.64+0x2a], R6 ;  /* 0x00002a0604008985 */ /* 0x0001e8000c101524 */
[----:B------:R0:W-:Y:S04]  /*1320*/  @!P0 ST.E.U16 desc[UR36][R4.64+0x2c], R6 ;  /* 0x00002c0604008985 */ /* 0x0001e8000c101524 */
[----:B------:R0:W-:Y:S01]  /*1330*/  @!P0 ST.E.U16 desc[UR36][R4.64+0x2e], R6 ;  /* 0x00002e0604008985 */ /* 0x0001e2000c101524 */
[----:B------:R-:W-:Y:S05]  /*1340*/  @!P0 BRA `(.L_x_24) ;  /* 0x0000000000308947 */ /* 0x000fea0003800000 */
[----:B------:R-:W-:-:S05]  /*1350*/  IADD3 R9, P0, PT, R9, R0, RZ ;  /* 0x0000000009097210 */ /* 0x000fca0007f1e0ff */
[----:B-1----:R-:W-:Y:S01]  /*1360*/  IMAD.X R8, RZ, RZ, RZ, P0 ;  /* 0x000000ffff087224 */ /* 0x002fe200000e06ff */
[----:B0-----:R-:W-:-:S04]  /*1370*/  LEA R6, P0, R9, UR42, 0x1 ;  /* 0x0000002a09067c11 */ /* 0x001fc8000f8008ff */
[----:B------:R-:W-:-:S05]  /*1380*/  LEA.HI.X R7, R9, UR43, R8, 0x1, P0 ;  /* 0x0000002b09077c11 */ /* 0x000fca00080f0c08 */
[----:B------:R-:W3:Y:S04]  /*1390*/  LDG.E.U16 R9, desc[UR36][R6.64+0x8] ;  /* 0x0000082406097981 */ /* 0x000ee8000c1e1500 */
[----:B---3--:R0:W-:Y:S04]  /*13a0*/  ST.E.U16 desc[UR36][R4.64+0x28], R9 ;  /* 0x0000280904007985 */ /* 0x0081e8000c101524 */
[----:B--2-4-:R-:W2:Y:S04]  /*13b0*/  LDG.E.U16 R11, desc[UR36][R6.64+0xa] ;  /* 0x00000a24060b7981 */ /* 0x014ea8000c1e1500 */
[----:B--2---:R0:W-:Y:S04]  /*13c0*/  ST.E.U16 desc[UR36][R4.64+0x2a], R11 ;  /* 0x00002a0b04007985 */ /* 0x0041e8000c101524 */
[----:B------:R-:W2:Y:S04]  /*13d0*/  LDG.E.U16 R13, desc[UR36][R6.64+0xc] ;  /* 0x00000c24060d7981 */ /* 0x000ea8000c1e1500 */
[----:B--2---:R0:W-:Y:S04]  /*13e0*/  ST.E.U16 desc[UR36][R4.64+0x2c], R13 ;  /* 0x00002c0d04007985 */ /* 0x0041e8000c101524 */
[----:B------:R-:W2:Y:S04]  /*13f0*/  LDG.E.U16 R15, desc[UR36][R6.64+0xe] ;  /* 0x00000e24060f7981 */ /* 0x000ea8000c1e1500 */
[----:B--2---:R0:W-:Y:S02]  /*1400*/  ST.E.U16 desc[UR36][R4.64+0x2e], R15 ;  /* 0x00002e0f04007985 */ /* 0x0041e4000c101524 */
.L_x_24:
[----:B------:R-:W-:Y:S05]  /*1410*/  BSYNC.RECONVERGENT B0 ;  /* 0x0000000000007941 */ /* 0x000fea0003800200 */
.L_x_23:
[----:B------:R2:W-:Y:S01]  /*1420*/  @!P2 ST.E.U16 desc[UR36][R4.64+0x30], R10 ;  /* 0x0000300a0400a985 */ /* 0x0005e2000c101524 */
[----:B------:R-:W-:Y:S01]  /*1430*/  BSSY.RECONVERGENT B0, `(.L_x_25) ;  /* 0x000001b000007945 */ /* 0x000fe20003800200 */
[----:B-1----:R-:W-:Y:S02]  /*1440*/  IMAD.MOV.U32 R8, RZ, RZ, 0xffff ;  /* 0x0000ffffff087424 */ /* 0x002fe400078e00ff */
[----:B------:R2:W-:Y:S01]  /*1450*/  @!P2 ST.E.U16 desc[UR36][R4.64+0x32], R10 ;  /* 0x0000320a0400a985 */ /* 0x0005e2000c101524 */
[----:B0-----:R-:W-:-:S03]  /*1460*/  IMAD.MOV.U32 R9, RZ, RZ, 0xffff ;  /* 0x0000ffffff097424 */ /* 0x001fc600078e00ff */
[----:B------:R2:W-:Y:S04]  /*1470*/  @!P2 ST.E.U16 desc[UR36][R4.64+0x34], R10 ;  /* 0x0000340a0400a985 */ /* 0x0005e8000c101524 */
[----:B------:R2:W-:Y:S01]  /*1480*/  @!P2 ST.E.U16 desc[UR36][R4.64+0x36], R10 ;  /* 0x0000360a0400a985 */ /* 0x0005e2000c101524 */
[----:B------:R-:W-:Y:S05]  /*1490*/  @!P2 BRA `(.L_x_26) ;  /* 0x000000000050a947 */ /* 0x000fea0003800000 */
[----:B---3--:R-:W-:-:S05]  /*14a0*/  VIADD R6, R27, 0x1 ;  /* 0x000000011b067836 */ /* 0x008fca0000000000 */
[----:B------:R-:W-:Y:S01]  /*14b0*/  ISETP.GE.AND P0, PT, R6, UR44, PT ;  /* 0x0000002c06007c0c */ /* 0x000fe2000bf06270 */
[----:B------:R-:W-:-:S03]  /*14c0*/  IMAD.MOV.U32 R6, RZ, RZ, 0xffff ;  /* 0x0000ffffff067424 */ /* 0x000fc600078e00ff */
[----:B------:R-:W-:-:S13]  /*14d0*/  ISETP.LT.AND P0, PT, R33, UR38, !P0 ;  /* 0x0000002621007c0c */ /* 0x000fda000c701270 */
[----:B------:R0:W-:Y:S04]  /*14e0*/  @!P0 ST.E.U16 desc[UR36][R4.64+0x30], R6 ;  /* 0x0000300604008985 */ /* 0x0001e8000c101524 */
[----:B------:R0:W-:Y:S04]  /*14f0*/  @!P0 ST.E.U16 desc[UR36][R4.64+0x32], R6 ;  /* 0x0000320604008985 */ /* 0x0001e8000c101524 */
[----:B------:R0:W-:Y:S04]  /*1500*/  @!P0 ST.E.U16 desc[UR36][R4.64+0x34], R6 ;  /* 0x0000340604008985 */ /* 0x0001e8000c101524 */
[----:B------:R0:W-:Y:S01]  /*1510*/  @!P0 ST.E.U16 desc[UR36][R4.64+0x36], R6 ;  /* 0x0000360604008985 */ /* 0x0001e2000c101524 */
[----:B------:R-:W-:Y:S05]  /*1520*/  @!P0 BRA `(.L_x_26) ;  /* 0x00000000002c8947 */ /* 0x000fea0003800000 */
[----:B0-----:R-:W0:Y:S01]  /*1530*/  LDC.64 R6, c[0x0][0x380] ;  /* 0x0000e000ff067b82 */ /* 0x001e220000000a00 */
[----:B--2-4-:R-:W-:-:S04]  /*1540*/  VIADD R11, R34, 0xfffffffc ;  /* 0xfffffffc220b7836 */ /* 0x014fc80000000000 */
[----:B0-----:R-:W-:-:S05]  /*1550*/  IMAD.WIDE.U32 R6, R11, 0x2, R6 ;  /* 0x000000020b067825 */ /* 0x001fca00078e0006 */
        /* <DEDUP_REMOVED lines=8> */
.L_x_26:
[----:B------:R-:W-:Y:S05]  /*15e0*/  BSYNC.RECONVERGENT B0 ;  /* 0x0000000000007941 */ /* 0x000fea0003800200 */
.L_x_25:
[----:B------:R0:W-:Y:S01]  /*15f0*/  @!P1 ST.E.U16 desc[UR36][R4.64+0x38], R9 ;  /* 0x0000380904009985 */ /* 0x0001e2000c101524 */
[----:B------:R-:W-:Y:S03]  /*1600*/  BSSY.RECONVERGENT B0, `(.L_x_27) ;  /* 0x0000018000007945 */ /* 0x000fe60003800200 */
[----:B------:R0:W-:Y:S04]  /*1610*/  @!P1 ST.E.U16 desc[UR36][R4.64+0x3a], R9 ;  /* 0x00003a0904009985 */ /* 0x0001e8000c101524 */
[----:B------:R0:W-:Y:S04]  /*1620*/  @!P1 ST.E.U16 desc[UR36][R4.64+0x3c], R9 ;  /* 0x00003c0904009985 */ /* 0x0001e8000c101524 */
[----:B------:R0:W-:Y:S01]  /*1630*/  @!P1 ST.E.U16 desc[UR36][R4.64+0x3e], R9 ;  /* 0x00003e0904009985 */ /* 0x0001e2000c101524 */
[----:B------:R-:W-:Y:S05]  /*1640*/  @!P1 BRA `(.L_x_28) ;  /* 0x00000000004c9947 */ /* 0x000fea0003800000 */
[----:B0--3--:R-:W-:-:S05]  /*1650*/  VIADD R6, R27, 0x1 ;  /* 0x000000011b067836 */ /* 0x009fca0000000000 */
        /* <DEDUP_REMOVED lines=10> */
[----:B------:R-:W3:Y:S04]  /*1700*/  LDG.E.U16 R9, desc[UR36][R6.64] ;  /* 0x0000002406097981 */ /* 0x000ee8000c1e1500 */
[----:B---3--:R0:W-:Y:S04]  /*1710*/  ST.E.U16 desc[UR36][R4.64+0x38], R9 ;  /* 0x0000380904007985 */ /* 0x0081e8000c101524 */
[----:B-12-4-:R-:W2:Y:S04]  /*1720*/  LDG.E.U16 R11, desc[UR36][R6.64+0x2] ;  /* 0x00000224060b7981 */ /* 0x016ea8000c1e1500 */
[----:B--2---:R0:W-:Y:S04]  /*1730*/  ST.E.U16 desc[UR36][R4.64+0x3a], R11 ;  /* 0x00003a0b04007985 */ /* 0x0041e8000c101524 */
[----:B------:R-:W2:Y:S04]  /*1740*/  LDG.E.U16 R13, desc[UR36][R6.64+0x4] ;  /* 0x00000424060d7981 */ /* 0x000ea8000c1e1500 */
[----:B--2---:R0:W-:Y:S04]  /*1750*/  ST.E.U16 desc[UR36][R4.64+0x3c], R13 ;  /* 0x00003c0d04007985 */ /* 0x0041e8000c101524 */
[----:B------:R-:W2:Y:S04]  /*1760*/  LDG.E.U16 R15, desc[UR36][R6.64+0x6] ;  /* 0x00000624060f7981 */ /* 0x000ea8000c1e1500 */
[----:B--2---:R0:W-:Y:S02]  /*1770*/  ST.E.U16 desc[UR36][R4.64+0x3e], R15 ;  /* 0x00003e0f04007985 */ /* 0x0041e4000c101524 */
.L_x_28:
[----:B------:R-:W-:Y:S05]  /*1780*/  BSYNC.RECONVERGENT B0 ;  /* 0x0000000000007941 */ /* 0x000fea0003800200 */
.L_x_27:
[----:B------:R0:W-:Y:S01]  /*1790*/  @!P3 ST.E.U16 desc[UR36][R4.64+0x40], R8 ;  /* 0x000040080400b985 */ /* 0x0001e2000c101524 */
[----:B------:R-:W-:Y:S03]  /*17a0*/  BSSY.RECONVERGENT B0, `(.L_x_29) ;  /* 0x000001a000007945 */ /* 0x000fe60003800200 */
[----:B------:R0:W-:Y:S04]  /*17b0*/  @!P3 ST.E.U16 desc[UR36][R4.64+0x42], R8 ;  /* 0x000042080400b985 */ /* 0x0001e8000c101524 */
[----:B------:R0:W-:Y:S04]  /*17c0*/  @!P3 ST.E.U16 desc[UR36][R4.64+0x44], R8 ;  /* 0x000044080400b985 */ /* 0x0001e8000c101524 */
[----:B------:R0:W-:Y:S01]  /*17d0*/  @!P3 ST.E.U16 desc[UR36][R4.64+0x46], R8 ;  /* 0x000046080400b985 */ /* 0x0001e2000c101524 */
[----:B------:R-:W-:Y:S05]  /*17e0*/  @!P3 BRA `(.L_x_30) ;  /* 0x000000000054b947 */ /* 0x000fea0003800000 */
[----:B0--3--:R-:W-:-:S05]  /*17f0*/  VIADD R6, R27, 0x1 ;  /* 0x000000011b067836 */ /* 0x009fca0000000000 */
[----:B------:R-:W-:-:S04]  /*1800*/  ISETP.GE.AND P0, PT, R6, UR44, PT ;  /* 0x0000002c06007c0c */ /* 0x000fc8000bf06270 */
[----:B------:R-:W-:Y:S01]  /*1810*/  ISETP.LT.AND P0, PT, R3, UR38, !P0 ;  /* 0x0000002603007c0c */ /* 0x000fe2000c701270 */
[----:B------:R-:W-:-:S12]  /*1820*/  IMAD.MOV.U32 R3, RZ, RZ, 0xffff ;  /* 0x0000ffffff037424 */ /* 0x000fd800078e00ff */
[----:B------:R0:W-:Y:S04]  /*1830*/  @!P0 ST.E.U16 desc[UR36][R4.64+0x40], R3 ;  /* 0x0000400304008985 */ /* 0x0001e8000c101524 */
[----:B------:R0:W-:Y:S04]  /*1840*/  @!P0 ST.E.U16 desc[UR36][R4.64+0x42], R3 ;  /* 0x0000420304008985 */ /* 0x0001e8000c101524 */
[----:B------:R0:W-:Y:S04]  /*1850*/  @!P0 ST.E.U16 desc[UR36][R4.64+0x44], R3 ;  /* 0x0000440304008985 */ /* 0x0001e8000c101524 */
[----:B------:R0:W-:Y:S01]  /*1860*/  @!P0 ST.E.U16 desc[UR36][R4.64+0x46], R3 ;  /* 0x0000460304008985 */ /* 0x0001e2000c101524 */
[----:B------:R-:W-:Y:S05]  /*1870*/  @!P0 BRA `(.L_x_30) ;  /* 0x0000000000308947 */ /* 0x000fea0003800000 */
[----:B------:R-:W-:-:S04]  /*1880*/  IADD3 R0, P0, PT, R31, R0, RZ ;  /* 0x000000001f007210 */ /* 0x000fc80007f1e0ff */
[----:B0-----:R-:W-:Y:S02]  /*1890*/  IADD3.X R3, PT, PT, RZ, RZ, RZ, P0, !PT ;  /* 0x000000ffff037210 */ /* 0x001fe400007fe4ff */
[----:B------:R-:W-:-:S04]  /*18a0*/  LEA R6, P0, R0, UR42, 0x1 ;  /* 0x0000002a00067c11 */ /* 0x000fc8000f8008ff */
[----:B------:R-:W-:-:S05]  /*18b0*/  LEA.HI.X R7, R0, UR43, R3, 0x1, P0 ;  /* 0x0000002b00077c11 */ /* 0x000fca00080f0c03 */
[----:B------:R-:W3:Y:S04]  /*18c0*/  LDG.E.U16 R3, desc[UR36][R6.64+0x8] ;  /* 0x0000082406037981 */ /* 0x000ee8000c1e1500 */
[----:B---3--:R0:W-:Y:S04]  /*18d0*/  ST.E.U16 desc[UR36][R4.64+0x40], R3 ;  /* 0x0000400304007985 */ /* 0x0081e8000c101524 */
[----:B------:R-:W3:Y:S04]  /*18e0*/  LDG.E.U16 R9, desc[UR36][R6.64+0xa] ;  /* 0x00000a2406097981 */ /* 0x000ee8000c1e1500 */
[----:B---3--:R0:W-:Y:S04]  /*18f0*/  ST.E.U16 desc[UR36][R4.64+0x42], R9 ;  /* 0x0000420904007985 */ /* 0x0081e8000c101524 */
[----:B-12-4-:R-:W2:Y:S04]  /*1900*/  LDG.E.U16 R11, desc[UR36][R6.64+0xc] ;  /* 0x00000c24060b7981 */ /* 0x016ea8000c1e1500 */
[----:B--2---:R0:W-:Y:S04]  /*1910*/  ST.E.U16 desc[UR36][R4.64+0x44], R11 ;  /* 0x0000440b04007985 */ /* 0x0041e8000c101524 */
[----:B------:R-:W2:Y:S04]  /*1920*/  LDG.E.U16 R13, desc[UR36][R6.64+0xe] ;  /* 0x00000e24060d7981 */ /* 0x000ea8000c1e1500 */
[----:B--2---:R0:W-:Y:S02]  /*1930*/  ST.E.U16 desc[UR36][R4.64+0x46], R13 ;  /* 0x0000460d04007985 */ /* 0x0041e4000c101524 */
.L_x_30:
[----:B------:R-:W-:Y:S05]  /*1940*/  BSYNC.RECONVERGENT B0 ;  /* 0x0000000000007941 */ /* 0x000fea0003800200 */
.L_x_29:
[----:B------:R-:W5:Y:S04]  /*1950*/  LDG.E.U16 R0, desc[UR36][R18.64+0x2] ;  /* 0x0000022412007981 */ /* 0x000f68000c1e1500 */
[----:B0-----:R-:W5:Y:S01]  /*1960*/  LDG.E.U16 R3, desc[UR36][R18.64+0x4] ;  /* 0x0000042412037981 */ /* 0x001f62000c1e1500 */
[----:B-1234-:R-:W-:Y:S01]  /*1970*/  IMAD.MOV.U32 R4, RZ, RZ, 0x3e4ccccd ;  /* 0x3e4ccccdff047424 */ /* 0x01efe200078e00ff */
[----:B------:R-:W-:Y:S01]  /*1980*/  UMOV UR4, 0x33333333 ;  /* 0x3333333300047882 */ /* 0x000fe20000000000 */
[----:B------:R-:W-:Y:S01]  /*1990*/  UMOV UR5, 0x3fc33333 ;  /* 0x3fc3333300057882 */ /* 0x000fe20000000000 */
[----:B-----5:R-:W-:-:S04]  /*19a0*/  PRMT R0, R0, 0x9910, RZ ;  /* 0x0000991000007816 */ /* 0x020fc800000000ff */
[C---:B------:R-:W-:Y:S02]  /*19b0*/  ISETP.GE.AND P1, PT, R0.reuse, 0x7b8, PT ;  /* 0x000007b80000780c */ /* 0x040fe40003f26270 */
[----:B------:R-:W-:Y:S02]  /*19c0*/  ISETP.GE.AND P0, PT, R0, 0x68, PT ;  /* 0x000000680000780c */ /* 0x000fe40003f06270 */
[----:B------:R-:W-:-:S04]  /*19d0*/  FSEL R0, R4, 0.5, !P1 ;  /* 0x3f00000004007808 */ /* 0x000fc80004800000 */
[----:B------:R-:W-:Y:S02]  /*19e0*/  FSEL R0, R0, 0.30000001192092895508, P0 ;  /* 0x3e99999a00007808 */ /* 0x000fe40000000000 */
[----:B------:R-:W-:Y:S01]  /*19f0*/  ISETP.NE.AND P0, PT, R3, RZ, PT ;  /* 0x000000ff0300720c */ /* 0x000fe20003f05270 */
[----:B------:R-:W-:Y:S01]  /*1a00*/  IMAD.MOV.U32 R3, RZ, RZ, 0xffff ;  /* 0x0000ffffff037424 */ /* 0x000fe200078e00ff */
[----:B------:R-:W0:Y:S04]  /*1a10*/  F2F.F64.F32 R4, R0 ;  /* 0x0000000000047310 */ /* 0x000e280000201800 */
[----:B------:R2:W-:Y:S01]  /*1a20*/  STG.E.U16 desc[UR36][R16.64+0x6], R3 ;  /* 0x0000060310007986 */ /* 0x0005e2000c101524 */
[----:B0-----:R-:W-:Y:S01]  /*1a30*/  DADD R8, R4, UR4 ;  /* 0x0000000404087e29 */ /* 0x001fe20008000000 */
[----:B------:R-:W-:Y:S01]  /*1a40*/  UMOV UR5, 0x3fe33333 ;  /* 0x3fe3333300057882 */ /* 0x000fe20000000000 */
[----:B------:R-:W-:-:S02]  /*1a50*/  IMAD.MOV.U32 R4, RZ, RZ, -0x66666666 ;  /* 0x9999999aff047424 */ /* 0x000fc400078e00ff */
[----:B------:R-:W-:-:S06]  /*1a60*/  IMAD.MOV.U32 R5, RZ, RZ, 0x3fa99999 ;  /* 0x3fa99999ff057424 */ /* 0x000fcc00078e00ff */
[----:B------:R-:W0:Y:S02]  /*1a70*/  F2F.F32.F64 R8, R8 ;  /* 0x0000000800087310 */ /* 0x000e240000301000 */
[----:B0-----:R-:W-:-:S06]  /*1a80*/  @P0 FADD R0, RZ, R8 ;  /* 0x00000008ff000221 */ /* 0x001fcc0000000000 */
[----:B------:R-:W0:Y:S02]  /*1a90*/  F2F.F64.F32 R6, R0 ;  /* 0x0000000000067310 */ /* 0x000e240000201800 */
[----:B0-----:R-:W-:-:S08]  /*1aa0*/  DFMA R4, R6, UR4, R4 ;  /* 0x0000000406047c2b */ /* 0x001fd00008000004 */
[----:B------:R-:W-:Y:S01]  /*1ab0*/  DSETP.GE.AND P0, PT, R4, R38, PT ;  /* 0x000000260400722a */ /* 0x000fe20003f06000 */
[----:B------:R-:W-:-:S13]  /*1ac0*/  IMAD.MOV.U32 R4, RZ, RZ, 0x3 ;  /* 0x00000003ff047424 */ /* 0x000fda00078e00ff */
[----:B------:R-:W-:-:S05]  /*1ad0*/  @P0 PRMT R8, R4, 0x7610, R8 ;  /* 0x0000761004080816 */ /* 0x000fca0000000008 */
[----:B------:R2:W-:Y:S01]  /*1ae0*/  @P0 STG.E.U16 desc[UR36][R16.64], R8 ;  /* 0x0000000810000986 */ /* 0x0005e2000c101524 */
[----:B------:R-:W-:Y:S05]  /*1af0*/  BRA `(.L_x_5) ;  /* 0x0000000000387947 */ /* 0x000fea0003800000 */
.L_x_9:
[----:B------:R-:W2:Y:S01]  /*1b00*/  LDG.E.U16 R0, desc[UR36][R18.64+0x6] ;  /* 0x0000062412007981 */ /* 0x000ea2000c1e1500 */
[----:B------:R-:W-:Y:S01]  /*1b10*/  IMAD.MOV.U32 R3, RZ, RZ, 0x3 ;  /* 0x00000003ff037424 */ /* 0x000fe200078e00ff */
[----:B--2---:R-:W-:-:S04]  /*1b20*/  PRMT R0, R0, 0x9910, RZ ;  /* 0x0000991000007816 */ /* 0x004fc800000000ff */
[----:B------:R-:W-:-:S04]  /*1b30*/  ISETP.GT.AND P0, PT, R0, 0x5, PT ;  /* 0x000000050000780c */ /* 0x000fc80003f04270 */
[----:B------:R-:W-:-:S05]  /*1b40*/  SEL R3, R3, 0x2, !P0 ;  /* 0x0000000203037807 */ /* 0x000fca0004000000 */
[----:B------:R1:W-:Y:S04]  /*1b50*/  STG.E.U16 desc[UR36][R16.64], R3 ;  /* 0x0000000310007986 */ /* 0x0003e8000c101524 */
[----:B------:R-:W2:Y:S02]  /*1b60*/  LDG.E.U16 R0, desc[UR36][R18.64+0x6] ;  /* 0x0000062412007981 */ /* 0x000ea4000c1e1500 */
[----:B--2---:R-:W-:-:S05]  /*1b70*/  VIADD R5, R0, 0x1 ;  /* 0x0000000100057836 */ /* 0x004fca0000000000 */
[----:B------:R1:W-:Y:S01]  /*1b80*/  STG.E.U16 desc[UR36][R16.64+0x6], R5 ;  /* 0x0000060510007986 */ /* 0x0003e2000c101524 */
[----:B------:R-:W-:Y:S05]  /*1b90*/  BRA `(.L_x_5) ;  /* 0x0000000000107947 */ /* 0x000fea0003800000 */
.L_x_8:
[----:B------:R0:W-:Y:S04]  /*1ba0*/  STG.E.U16 desc[UR36][R16.64], R23 ;  /* 0x0000001710007986 */ /* 0x0001e8000c101524 */
[----:B------:R-:W2:Y:S02]  /*1bb0*/  LDG.E.U16 R18, desc[UR36][R18.64+0x6] ;  /* 0x0000062412127981 */ /* 0x000ea4000c1e1500 */
[----:B--2---:R-:W-:-:S05]  /*1bc0*/  VIADD R3, R18, 0x1 ;  /* 0x0000000112037836 */ /* 0x004fca0000000000 */
[----:B------:R0:W-:Y:S02]  /*1bd0*/  STG.E.U16 desc[UR36][R16.64+0x6], R3 ;  /* 0x0000060310007986 */ /* 0x0001e4000c101524 */
.L_x_5:
[----:B------:R-:W-:Y:S05]  /*1be0*/  BSYNC.RECONVERGENT B6 ;  /* 0x0000000000067941 */ /* 0x000fea0003800200 */
.L_x_2:
[----:B------:R0:W-:Y:S01]  /*1bf0*/  STG.E.U16 desc[UR36][R16.64+0x4], R25 ;  /* 0x0000041910007986 */ /* 0x0001e2000c101524 */
[----:B------:R-:W-:Y:S01]  /*1c00*/  VIADD R28, R28, 0x1 ;  /* 0x000000011c1c7836 */ /* 0x000fe20000000000 */
[----:B------:R-:W-:Y:S01]  /*1c10*/  IADD3 R32, PT, PT, R32, 0x4, RZ ;  /* 0x0000000420207810 */ /* 0x000fe20007ffe0ff */
[----:B------:R-:W-:Y:S02]  /*1c20*/  VIADD R33, R33, 0x4 ;  /* 0x0000000421217836 */ /* 0x000fe40000000000 */
[----:B------:R-:W-:Y:S01]  /*1c30*/  VIADD R34, R34, 0x4 ;  /* 0x0000000422227836 */ /* 0x000fe20000000000 */
[----:B------:R-:W-:Y:S01]  /*1c40*/  ISETP.GE.AND P0, PT, R28, R22, PT ;  /* 0x000000161c00720c */ /* 0x000fe20003f06270 */
[----:B------:R-:W-:-:S12]  /*1c50*/  VIADD R30, R30, 0x4 ;  /* 0x000000041e1e7836 */ /* 0x000fd80000000000 */
[----:B0-----:R-:W-:Y:S05]  /*1c60*/  @!P0 BRA `(.L_x_31) ;  /* 0xffffffe400f48947 */ /* 0x001fea000383ffff */
[----:B------:R-:W-:Y:S05]  /*1c70*/  BSYNC.RECONVERGENT B7 ;  /* 0x0000000000077941 */ /* 0x000fea0003800200 */
.L_x_1:
[----:B------:R-:W0:Y:S01]  /*1c80*/  LDCU UR4, c[0x0][0x3a8] ;  /* 0x00007500ff0477ac */ /* 0x000e220008000800 */
[----:B------:R-:W-:Y:S01]  /*1c90*/  BSSY.RECONVERGENT B7, `(.L_x_32) ;  /* 0x0000184000077945 */ /* 0x000fe20003800200 */
[----:B0-----:R-:W-:-:S13]  /*1ca0*/  ISETP.GE.AND P0, PT, R36, UR4, PT ;  /* 0x0000000424007c0c */ /* 0x001fda000bf06270 */
[----:B------:R-:W-:Y:S05]  /*1cb0*/  @P0 BRA `(.L_x_33) ;  /* 0x0000001800040947 */ /* 0x000fea0003800000 */
[----:B------:R-:W0:Y:S01]  /*1cc0*/  LDC.64 R18, c[0x0][0x380] ;  /* 0x0000e000ff127b82 */ /* 0x000e220000000a00 */
[----:B------:R-:W-:Y:S02]  /*1cd0*/  IMAD R31, R27, UR38, RZ ;  /* 0x000000261b1f7c24 */ /* 0x000fe4000f8e02ff */
[----:B------:R-:W-:-:S04]  /*1ce0*/  IMAD.SHL.U32 R30, R24, 0x4, RZ ;  /* 0x00000004181e7824 */ /* 0x000fc800078e00ff */
[----:B------:R-:W-:Y:S01]  /*1cf0*/  IMAD.IADD R28, R30, 0x1, R31 ;  /* 0x000000011e1c7824 */ /* 0x000fe200078e021f */
[----:B-1234-:R-:W1:Y:S03]  /*1d00*/  LDC.64 R16, c[0x0][0x388] ;  /* 0x0000e200ff107b82 */ /* 0x01ee660000000a00 */
        /* <DEDUP_REMOVED lines=26> */
.L_x_38:
        /* <DEDUP_REMOVED lines=10> */
.L_x_39:
[----:B------:R-:W-:Y:S01]  /*1f50*/  ISETP.GE.U32.AND P0, PT, R26, 0x2e, PT ;  /* 0x0000002e1a00780c */ /* 0x000fe20003f06070 */
[----:B------:R-:W-:Y:S01]  /*1f60*/  IMAD.MOV.U32 R0, RZ, RZ, 0xffff ;  /* 0x0000ffffff007424 */ /* 0x000fe200078e00ff */
[----:B------:R-:W-:Y:S01]  /*1f70*/  MOV R8, 0x4 ;  /* 0x0000000400087802 */ /* 0x000fe20000000f00 */
[----:B------:R-:W-:-:S10]  /*1f80*/  IMAD.MOV.U32 R3, RZ, RZ, 0x34 ;  /* 0x00000034ff037424 */ /* 0x000fd400078e00ff */
[----:B------:R0:W-:Y:S04]  /*1f90*/  @P0 STG.E.U16 desc[UR36][R16.64], R8 ;  /* 0x0000000810000986 */ /* 0x0001e8000c101524 */
[----:B------:R0:W-:Y:S04]  /*1fa0*/  @P0 STG.E.U16 desc[UR36][R16.64+0x6], R0 ;  /* 0x0000060010000986 */ /* 0x0001e8000c101524 */
[----:B------:R0:W-:Y:S04]  /*1fb0*/  @!P0 STG.E.U16 desc[UR36][R16.64+0x2], R3 ;  /* 0x0000020310008986 */ /* 0x0001e8000c101524 */
[----:B------:R0:W-:Y:S04]  /*1fc0*/  @!P0 STG.E.U16 desc[UR36][R16.64], R8 ;  /* 0x0000000810008986 */ /* 0x0001e8000c101524 */
[----:B------:R0:W-:Y:S01]  /*1fd0*/  @!P0 STG.E.U16 desc[UR36][R16.64+0x6], R0 ;  /* 0x0000060010008986 */ /* 0x0001e2000c101524 */
[----:B------:R-:W-:Y:S05]  /*1fe0*/  BRA `(.L_x_37) ;  /* 0x0000001400307947 */ /* 0x000fea0003800000 */
.L_x_36:
[----:B------:R-:W2:Y:S01]  /*1ff0*/  LDG.E.U16 R3, desc[UR36][R18.64+0x6] ;  /* 0x0000062412037981 */ /* 0x000ea2000c1e1500 */
[----:B------:R-:W-:Y:S01]  /*2000*/  IMAD.MOV.U32 R8, RZ, RZ, 0x4 ;  /* 0x00000004ff087424 */ /* 0x000fe200078e00ff */
[----:B--2---:R-:W-:-:S04]  /*2010*/  PRMT R0, R3, 0x9910, RZ ;  /* 0x0000991003007816 */ /* 0x004fc800000000ff */
[----:B------:R-:W-:Y:S01]  /*2020*/  ISETP.NE.AND P0, PT, R0, 0x7, PT ;  /* 0x000000070000780c */ /* 0x000fe20003f05270 */
[----:B------:R-:W-:-:S12]  /*2030*/  IMAD.MOV.U32 R0, RZ, RZ, 0xffff ;  /* 0x0000ffffff007424 */ /* 0x000fd800078e00ff */
[----:B------:R-:W-:Y:S01]  /*2040*/  @P0 VIADD R3, R3, 0x1 ;  /* 0x0000000103030836 */ /* 0x000fe20000000000 */
[----:B------:R0:W-:Y:S04]  /*2050*/  @!P0 STG.E.U16 desc[UR36][R16.64+0x6], R0 ;  /* 0x0000060010008986 */ /* 0x0001e8000c101524 */
[----:B------:R0:W-:Y:S04]  /*2060*/  @!P0 STG.E.U16 desc[UR36][R16.64], R8 ;  /* 0x0000000810008986 */ /* 0x0001e8000c101524 */
[----:B------:R0:W-:Y:S01]  /*2070*/  @P0 STG.E.U16 desc[UR36][R16.64+0x6], R3 ;  /* 0x0000060310000986 */ /* 0x0001e2000c101524 */
[----:B------:R-:W-:Y:S05]  /*2080*/  BRA `(.L_x_37) ;  /* 0x0000001400087947 */ /* 0x000fea0003800000 */
.L_x_35:
        /* <DEDUP_REMOVED lines=12> */
.L_x_42:
[----:B------:R-:W-:Y:S01]  /*2150*/  VIMNMX R10, PT, PT, R24, R27, PT ;  /* 0x0000001b180a7248 */ /* 0x000fe20003fe0100 */
[----:B------:R-:W-:Y:S01]  /*2160*/  BSSY.RECONVERGENT B0, `(.L_x_43) ;  /* 0x0000020000007945 */ /* 0x000fe20003800200 */
[----:B------:R-:W-:Y:S02]  /*2170*/  VIADD R3, R31, -UR38 ;  /* 0x800000261f037c36 */ /* 0x000fe40008000000 */
[----:B------:R-:W-:Y:S01]  /*2180*/  ISETP.GE.AND P0, PT, R10, 0x1, PT ;  /* 0x000000010a00780c */ /* 0x000fe20003f06270 */
[----:B------:R-:W-:-:S12]  /*2190*/  VIADD R0, R30, 0xfffffffc ;  /* 0xfffffffc1e007836 */ /* 0x000fd80000000000 */
[----:B------:R-:W-:Y:S05]  /*21a0*/  @!P0 BRA `(.L_x_44) ;  /* 0x0000000000588947 */ /* 0x000fea0003800000 */
[----:B------:R-:W0:Y:S02]  /*21b0*/  LDCU UR4, c[0x0][0x390] ;  /* 0x00007200ff0477ac */ /* 0x000e240008000800 */
[----:B0-----:R-:W-:-:S04]  /*21c0*/  ISETP.GT.AND P0, PT, R27, UR4, PT ;  /* 0x000000041b007c0c */ /* 0x001fc8000bf04270 */
[----:B------:R-:W-:-:S13]  /*21d0*/  ISETP.GE.OR P0, PT, R0, UR38, P0 ;  /* 0x0000002600007c0c */ /* 0x000fda0008706670 */
[----:B------:R-:W-:Y:S05]  /*21e0*/  @P0 BRA `(.L_x_45) ;  /* 0x0000000000300947 */ /* 0x000fea0003800000 */
[----:B------:R-:W0:Y:S01]  /*21f0*/  LDC.64 R6, c[0x0][0x380] ;  /* 0x0000e000ff067b82 */ /* 0x000e220000000a00 */
[----:B------:R-:W-:-:S04]  /*2200*/  IMAD.IADD R9, R0, 0x1, R3 ;  /* 0x0000000100097824 */ /* 0x000fc800078e0203 */
        /* <DEDUP_REMOVED lines=10> */
.L_x_45:
[----:B------:R-:W-:-:S05]  /*22b0*/  IMAD.MOV.U32 R6, RZ, RZ, 0xffff ;  /* 0x0000ffffff067424 */ /* 0x000fca00078e00ff */
[----:B------:R1:W-:Y:S04]  /*22c0*/  ST.E.U16 desc[UR36][R4.64], R6 ;  /* 0x0000000604007985 */ /* 0x0003e8000c101524 */
[----:B------:R1:W-:Y:S04]  /*22d0*/  ST.E.U16 desc[UR36][R4.64+0x2], R6 ;  /* 0x0000020604007985 */ /* 0x0003e8000c101524 */
[----:B------:R1:W-:Y:S04]  /*22e0*/  ST.E.U16 desc[UR36][R4.64+0x4], R6 ;  /* 0x0000040604007985 */ /* 0x0003e8000c101524 */
[----:B------:R1:W-:Y:S01]  /*22f0*/  ST.E.U16 desc[UR36][R4.64+0x6], R6 ;  /* 0x0000060604007985 */ /* 0x0003e2000c101524 */
[----:B------:R-:W-:Y:S05]  /*2300*/  BRA `(.L_x_46) ;  /* 0x0000000000147947 */ /* 0x000fea0003800000 */
.L_x_44:
[----:B------:R-:W-:-:S05]  /*2310*/  MOV R6, 0xffff ;  /* 0x0000ffff00067802 */ /* 0x000fca0000000f00 */
[----:B------:R0:W-:Y:S04]  /*2320*/  ST.E.U16 desc[UR36][R4.64], R6 ;  /* 0x0000000604007985 */ /* 0x0001e8000c101524 */
[----:B------:R0:W-:Y:S04]  /*2330*/  ST.E.U16 desc[UR36][R4.64+0x2], R6 ;  /* 0x0000020604007985 */ /* 0x0001e8000c101524 */
[----:B------:R0:W-:Y:S04]  /*2340*/  ST.E.U16 desc[UR36][R4.64+0x4], R6 ;  /* 0x0000040604007985 */ /* 0x0001e8000c101524 */
[----:B------:R0:W-:Y:S02]  /*2350*/  ST.E.U16 desc[UR36][R4.64+0x6], R6 ;  /* 0x0000060604007985 */ /* 0x0001e4000c101524 */
.L_x_46:
[----:B------:R-:W-:Y:S05]  /*2360*/  BSYNC.RECONVERGENT B0 ;  /* 0x0000000000007941 */ /* 0x000fea0003800200 */
.L_x_43:
[C---:B------:R-:W-:Y:S01]  /*2370*/  ISETP.GT.AND P1, PT, R27.reuse, RZ, PT ;  /* 0x000000ff1b00720c */ /* 0x040fe20003f24270 */
[----:B01----:R-:W-:Y:S01]  /*2380*/  IMAD.MOV.U32 R6, RZ, RZ, 0xffff ;  /* 0x0000ffffff067424 */ /* 0x003fe200078e00ff */
[----:B------:R-:W0:Y:S01]  /*2390*/  LDC R8, c[0x0][0x390] ;  /* 0x0000e400ff087b82 */ /* 0x000e220000000800 */
[----:B------:R-:W-:Y:S01]  /*23a0*/  ISETP.GT.AND P0, PT, R27, -0x1, PT ;  /* 0xffffffff1b00780c */ /* 0x000fe20003f04270 */
[----:B------:R-:W-:Y:S01]  /*23b0*/  BSSY.RECONVERGENT B0, `(.L_x_47) ;  /* 0x0000023000007945 */ /* 0x000fe20003800200 */
[C---:B------:R-:W-:Y:S01]  /*23c0*/  ISETP.GT.AND P3, PT, R24.reuse, -0x1, P1 ;  /* 0xffffffff1800780c */ /* 0x040fe20000f64270 */
[----:B------:R-:W-:Y:S01]  /*23d0*/  IMAD.MOV.U32 R12, RZ, RZ, 0xffff ;  /* 0x0000ffffff0c7424 */ /* 0x000fe200078e00ff */
[C---:B------:R-:W-:Y:S02]  /*23e0*/  LOP3.LUT R7, R24.reuse, R27, RZ, 0xfc, !PT ;  /* 0x0000001b18077212 */ /* 0x040fe400078efcff */
[C---:B------:R-:W-:Y:S02]  /*23f0*/  ISETP.GT.AND P4, PT, R24.reuse, RZ, P0 ;  /* 0x000000ff1800720c */ /* 0x040fe40000784270 */
[----:B------:R-:W-:-:S02]  /*2400*/  ISETP.GT.AND P1, PT, R24, -0x2, P1 ;  /* 0xfffffffe1800780c */ /* 0x000fc40000f24270 */
[----:B------:R-:W-:Y:S02]  /*2410*/  ISETP.GT.AND P6, PT, R10, -0x2, PT ;  /* 0xfffffffe0a00780c */ /* 0x000fe40003fc4270 */
[----:B------:R-:W-:Y:S02]  /*2420*/  ISETP.GT.AND P5, PT, R7, -0x1, PT ;  /* 0xffffffff0700780c */ /* 0x000fe40003fa4270 */
[----:B------:R-:W-:Y:S01]  /*2430*/  ISETP.GT.AND P2, PT, R27, -0x2, PT ;  /* 0xfffffffe1b00780c */ /* 0x000fe20003f44270 */
[----:B------:R1:W-:Y:S01]  /*2440*/  @!P3 ST.E.U16 desc[UR36][R4.64+0x8], R6 ;  /* 0x000008060400b985 */ /* 0x0003e2000c101524 */
[----:B------:R-:W-:-:S03]  /*2450*/  ISETP.GT.AND P0, PT, R24, -0x2, P0 ;  /* 0xfffffffe1800780c */ /* 0x000fc60000704270 */
[----:B------:R1:W-:Y:S04]  /*2460*/  @!P3 ST.E.U16 desc[UR36][R4.64+0xa], R6 ;  /* 0x00000a060400b985 */ /* 0x0003e8000c101524 */
[----:B------:R1:W-:Y:S04]  /*2470*/  @!P3 ST.E.U16 desc[UR36][R4.64+0xc], R6 ;  /* 0x00000c060400b985 */ /* 0x0003e8000c101524 */
[----:B------:R1:W-:Y:S01]  /*2480*/  @!P3 ST.E.U16 desc[UR36][R4.64+0xe], R6 ;  /* 0x00000e060400b985 */ /* 0x0003e2000c101524 */
[----:B------:R-:W-:Y:S05]  /*2490*/  @!P3 BRA `(.L_x_48) ;  /* 0x000000000050b947 */ /* 0x000fea0003800000 */
[----:B------:R-:W3:Y:S01]  /*24a0*/  LDCU UR4, c[0x0][0x390] ;  /* 0x00007200ff0477ac */ /* 0x000ee20008000800 */
[----:B-1----:R-:W-:Y:S01]  /*24b0*/  IMAD.MOV.U32 R6, RZ, RZ, 0xffff ;  /* 0x0000ffffff067424 */ /* 0x002fe200078e00ff */
[----:B---3--:R-:W-:-:S04]  /*24c0*/  ISETP.GT.AND P3, PT, R27, UR4, PT ;  /* 0x000000041b007c0c */ /* 0x008fc8000bf64270 */
[----:B------:R-:W-:-:S13]  /*24d0*/  ISETP.LT.AND P3, PT, R30, UR38, !P3 ;  /* 0x000000261e007c0c */ /* 0x000fda000df61270 */
[----:B------:R3:W-:Y:S04]  /*24e0*/  @!P3 ST.E.U16 desc[UR36][R4.64+0x8], R6 ;  /* 0x000008060400b985 */ /* 0x0007e8000c101524 */
[----:B------:R3:W-:Y:S04]  /*24f0*/  @!P3 ST.E.U16 desc[UR36][R4.64+0xa], R6 ;  /* 0x00000a060400b985 */ /* 0x0007e8000c101524 */
[----:B------:R3:W-:Y:S04]  /*2500*/  @!P3 ST.E.U16 desc[UR36][R4.64+0xc], R6 ;  /* 0x00000c060400b985 */ /* 0x0007e8000c101524 */
[----:B------:R3:W-:Y:S01]  /*2510*/  @!P3 ST.E.U16 desc[UR36][R4.64+0xe], R6 ;  /* 0x00000e060400b985 */ /* 0x0007e2000c101524 */
[----:B------:R-:W-:Y:S05]  /*2520*/  @!P3 BRA `(.L_x_48) ;  /* 0x00000000002cb947 */ /* 0x000fea0003800000 */
[----:B---3--:R-:W1:Y:S01]  /*2530*/  LDC.64 R6, c[0x0][0x380] ;  /* 0x0000e000ff067b82 */ /* 0x008e620000000a00 */
[----:B--2---:R-:W-:-:S04]  /*2540*/  IMAD.IADD R9, R30, 0x1, R3 ;  /* 0x000000011e097824 */ /* 0x004fc800078e0203 */
[----:B-1----:R-:W-:-:S05]  /*2550*/  IMAD.WIDE.U32 R6, R9, 0x2, R6 ;  /* 0x0000000209067825 */ /* 0x002fca00078e0006 */
        /* <DEDUP_REMOVED lines=8> */
.L_x_48:
[----:B------:R-:W-:Y:S05]  /*25e0*/  BSYNC.RECONVERGENT B0 ;  /* 0x0000000000007941 */ /* 0x000fea0003800200 */
.L_x_47:
[----:B------:R-:W-:Y:S01]  /*25f0*/  BSSY.RECONVERGENT B0, `(.L_x_49) ;  /* 0x0000023000007945 */ /* 0x000fe20003800200 */
[C---:B------:R-:W-:Y:S01]  /*2600*/  ISETP.GT.AND P3, PT, R24.reuse, RZ, P2 ;  /* 0x000000ff1800720c */ /* 0x040fe20001764270 */
[----:B------:R-:W-:Y:S01]  /*2610*/  @!P1 ST.E.U16 desc[UR36][R4.64+0x10], R12 ;  /* 0x0000100c04009985 */ /* 0x000fe2000c101524 */
[----:B--2-4-:R-:W-:Y:S01]  /*2620*/  IMAD.MOV.U32 R15, RZ, RZ, 0xffff ;  /* 0x0000ffffff0f7424 */ /* 0x014fe200078e00ff */
[----:B------:R-:W-:Y:S01]  /*2630*/  ISETP.GT.AND P2, PT, R24, -0x1, P2 ;  /* 0xffffffff1800780c */ /* 0x000fe20001744270 */
[----:B------:R-:W-:Y:S01]  /*2640*/  IMAD.MOV.U32 R13, RZ, RZ, 0xffff ;  /* 0x0000ffffff0d7424 */ /* 0x000fe200078e00ff */
[----:B------:R-:W-:Y:S01]  /*2650*/  @!P1 ST.E.U16 desc[UR36][R4.64+0x12], R12 ;  /* 0x0000120c04009985 */ /* 0x000fe2000c101524 */
[----:B------:R-:W-:Y:S01]  /*2660*/  IMAD.MOV.U32 R9, RZ, RZ, 0xffff ;  /* 0x0000ffffff097424 */ /* 0x000fe200078e00ff */
[----:B------:R-:W-:Y:S01]  /*2670*/  IADD3 R14, PT, PT, R30, 0x4, RZ ;  /* 0x000000041e0e7810 */ /* 0x000fe20007ffe0ff */
[----:B------:R-:W-:Y:S01]  /*2680*/  IMAD.MOV.U32 R10, RZ, RZ, 0xffff ;  /* 0x0000ffffff0a7424 */ /* 0x000fe200078e00ff */
[----:B------:R-:W-:Y:S01]  /*2690*/  @!P1 ST.E.U16 desc[UR36][R4.64+0x14], R12 ;  /* 0x0000140c04009985 */ /* 0x000fe2000c101524 */
[----:B------:R-:W-:-:S03]  /*26a0*/  IMAD.MOV.U32 R11, RZ, RZ, 0xffff ;  /* 0x0000ffffff0b7424 */ /* 0x000fc600078e00ff */
[----:B------:R2:W-:Y:S02]  /*26b0*/  @!P1 ST.E.U16 desc[UR36][R4.64+0x16], R12 ;  /* 0x0000160c04009985 */ /* 0x0005e4000c101524 */
[----:B--2---:R-:W-:Y:S01]  /*26c0*/  IMAD.MOV.U32 R12, RZ, RZ, 0xffff ;  /* 0x0000ffffff0c7424 */ /* 0x004fe200078e00ff */
[----:B------:R-:W-:Y:S06]  /*26d0*/  @!P1 BRA `(.L_x_50) ;  /* 0x0000000000509947 */ /* 0x000fec0003800000 */
[----:B------:R-:W2:Y:S01]  /*26e0*/  LDCU UR4, c[0x0][0x390] ;  /* 0x00007200ff0477ac */ /* 0x000ea20008000800 */
[----:B-1-3--:R-:W-:Y:S01]  /*26f0*/  IMAD.MOV.U32 R6, RZ, RZ, 0xffff ;  /* 0x0000ffffff067424 */ /* 0x00afe200078e00ff */
[----:B--2---:R-:W-:-:S04]  /*2700*/  ISETP.GT.AND P1, PT, R27, UR4, PT ;  /* 0x000000041b007c0c */ /* 0x004fc8000bf24270 */
[----:B------:R-:W-:-:S13]  /*2710*/  ISETP.LT.AND P1, PT, R14, UR38, !P1 ;  /* 0x000000260e007c0c */ /* 0x000fda000cf21270 */
[----:B------:R2:W-:Y:S04]  /*2720*/  @!P1 ST.E.U16 desc[UR36][R4.64+0x10], R6 ;  /* 0x0000100604009985 */ /* 0x0005e8000c101524 */
[----:B------:R2:W-:Y:S04]  /*2730*/  @!P1 ST.E.U16 desc[UR36][R4.64+0x12], R6 ;  /* 0x0000120604009985 */ /* 0x0005e8000c101524 */
[----:B------:R2:W-:Y:S04]  /*2740*/  @!P1 ST.E.U16 desc[UR36][R4.64+0x14], R6 ;  /* 0x0000140604009985 */ /* 0x0005e8000c101524 */
[----:B------:R2:W-:Y:S01]  /*2750*/  @!P1 ST.E.U16 desc[UR36][R4.64+0x16], R6 ;  /* 0x0000160604009985 */ /* 0x0005e2000c101524 */
[----:B------:R-:W-:Y:S05]  /*2760*/  @!P1 BRA `(.L_x_50) ;  /* 0x00000000002c9947 */ /* 0x000fea0003800000 */
[----:B--2---:R-:W1:Y:S01]  /*2770*/  LDC.64 R6, c[0x0][0x380] ;  /* 0x0000e000ff067b82 */ /* 0x004e620000000a00 */
[----:B------:R-:W-:-:S04]  /*2780*/  IMAD.IADD R21, R14, 0x1, R3 ;  /* 0x000000010e157824 */ /* 0x000fc800078e0203 */
        /* <DEDUP_REMOVED lines=9> */
.L_x_50:
[----:B------:R-:W-:Y:S05]  /*2820*/  BSYNC.RECONVERGENT B0 ;  /* 0x0000000000007941 */ /* 0x000fea0003800200 */
.L_x_49:
[----:B------:R0:W-:Y:S01]  /*2830*/  @!P4 ST.E.U16 desc[UR36][R4.64+0x18], R15 ;  /* 0x0000180f0400c985 */ /* 0x0001e2000c101524 */
[----:B------:R-:W-:Y:S03]  /*2840*/  BSSY.RECONVERGENT B0, `(.L_x_51) ;  /* 0x0000019000007945 */ /* 0x000fe60003800200 */
[----:B------:R0:W-:Y:S04]  /*2850*/  @!P4 ST.E.U16 desc[UR36][R4.64+0x1a], R15 ;  /* 0x00001a0f0400c985 */ /* 0x0001e8000c101524 */
[----:B------:R0:W-:Y:S04]  /*2860*/  @!P4 ST.E.U16 desc[UR36][R4.64+0x1c], R15 ;  /* 0x00001c0f0400c985 */ /* 0x0001e8000c101524 */
[----:B------:R0:W-:Y:S01]  /*2870*/  @!P4 ST.E.U16 desc[UR36][R4.64+0x1e], R15 ;  /* 0x00001e0f0400c985 */ /* 0x0001e2000c101524 */
[----:B------:R-:W-:Y:S05]  /*2880*/  @!P4 BRA `(.L_x_52) ;  /* 0x000000000050c947 */ /* 0x000fea0003800000 */
[----:B------:R-:W5:Y:S01]  /*2890*/  LDCU UR4, c[0x0][0x390] ;  /* 0x00007200ff0477ac */ /* 0x000f620008000800 */
[----:B-123--:R-:W-:Y:S01]  /*28a0*/  IMAD.MOV.U32 R6, RZ, RZ, 0xffff ;  /* 0x0000ffffff067424 */ /* 0x00efe200078e00ff */
[----:B-----5:R-:W-:-:S04]  /*28b0*/  ISETP.GE.AND P1, PT, R27, UR4, PT ;  /* 0x000000041b007c0c */ /* 0x020fc8000bf26270 */
[----:B------:R-:W-:-:S13]  /*28c0*/  ISETP.LT.AND P1, PT, R0, UR38, !P1 ;  /* 0x0000002600007c0c */ /* 0x000fda000cf21270 */
[----:B------:R1:W-:Y:S04]  /*28d0*/  @!P1 ST.E.U16 desc[UR36][R4.64+0x18], R6 ;  /* 0x0000180604009985 */ /* 0x0003e8000c101524 */
[----:B------:R1:W-:Y:S04]  /*28e0*/  @!P1 ST.E.U16 desc[UR36][R4.64+0x1a], R6 ;  /* 0x00001a0604009985 */ /* 0x0003e8000c101524 */
[----:B------:R1:W-:Y:S04]  /*28f0*/  @!P1 ST.E.U16 desc[UR36][R4.64+0x1c], R6 ;  /* 0x00001c0604009985 */ /* 0x0003e8000c101524 */
[----:B------:R1:W-:Y:S01]  /*2900*/  @!P1 ST.E.U16 desc[UR36][R4.64+0x1e], R6 ;  /* 0x00001e0604009985 */ /* 0x0003e2000c101524 */
[----:B------:R-:W-:Y:S05]  /*2910*/  @!P1 BRA `(.L_x_52) ;  /* 0x00000000002c9947 */ /* 0x000fea0003800000 */
[----:B-1----:R-:W1:Y:S01]  /*2920*/  LDC.64 R6, c[0x0][0x380] ;  /* 0x0000e000ff067b82 */ /* 0x002e620000000a00 */
[----:B0-----:R-:W-:-:S04]  /*2930*/  VIADD R15, R28, 0xfffffffc ;  /* 0xfffffffc1c0f7836 */ /* 0x001fc80000000000 */
[----:B-1----:R-:W-:-:S05]  /*2940*/  IMAD.WIDE.U32 R6, R15, 0x2, R6 ;  /* 0x000000020f067825 */ /* 0x002fca00078e0006 */
[----:B------:R-:W2:Y:S04]  /*2950*/  LDG.E.U16 R15, desc[UR36][R6.64] ;  /* 0x00000024060f7981 */ /* 0x000ea8000c1e1500 */
[----:B--2---:R0:W-:Y:S04]  /*2960*/  ST.E.U16 desc[UR36][R4.64+0x18], R15 ;  /* 0x0000180f04007985 */ /* 0x0041e8000c101524 */
[----:B----4-:R-:W2:Y:S04]  /*2970*/  LDG.E.U16 R21, desc[UR36][R6.64+0x2] ;  /* 0x0000022406157981 */ /* 0x010ea8000c1e1500 */
[----:B--2---:R0:W-:Y:S04]  /*2980*/  ST.E.U16 desc[UR36][R4.64+0x1a], R21 ;  /* 0x00001a1504007985 */ /* 0x0041e8000c101524 */
[----:B------:R-:W2:Y:S04]  /*2990*/  LDG.E.U16 R31, desc[UR36][R6.64+0x4] ;  /* 0x00000424061f7981 */ /* 0x000ea8000c1e1500 */
[----:B--2---:R0:W-:Y:S04]  /*29a0*/  ST.E.U16 desc[UR36][R4.64+0x1c], R31 ;  /* 0x00001c1f04007985 */ /* 0x0041e8000c101524 */
[----:B------:R-:W2:Y:S04]  /*29b0*/  LDG.E.U16 R33, desc[UR36][R6.64+0x6] ;  /* 0x0000062406217981 */ /* 0x000ea8000c1e1500 */
[----:B--2---:R0:W-:Y:S02]  /*29c0*/  ST.E.U16 desc[UR36][R4.64+0x1e], R33 ;  /* 0x00001e2104007985 */ /* 0x0041e4000c101524 */
.L_x_52:
[----:B------:R-:W-:Y:S05]  /*29d0*/  BSYNC.RECONVERGENT B0 ;  /* 0x0000000000007941 */ /* 0x000fea0003800200 */
.L_x_51:
        /* <DEDUP_REMOVED lines=15> */
[----:B-1----:R-:W1:Y:S02]  /*2ad0*/  LDC.64 R6, c[0x0][0x380] ;  /* 0x0000e000ff067b82 */ /* 0x002e640000000a00 */
[----:B-1----:R-:W-:-:S05]  /*2ae0*/  IMAD.WIDE.U32 R6, R28, 0x2, R6 ;  /* 0x000000021c067825 */ /* 0x002fca00078e0006 */
[----:B0-----:R-:W2:Y:S04]  /*2af0*/  LDG.E.U16 R13, desc[UR36][R6.64] ;  /* 0x00000024060d7981 */ /* 0x001ea8000c1e1500 */
[----:B--2---:R0:W-:Y:S04]  /*2b00*/  ST.E.U16 desc[UR36][R4.64+0x20], R13 ;  /* 0x0000200d04007985 */ /* 0x0041e8000c101524 */
[----:B------:R-:W2:Y:S04]  /*2b10*/  LDG.E.U16 R15, desc[UR36][R6.64+0x2] ;  /* 0x00000224060f7981 */ /* 0x000ea8000c1e1500 */
[----:B--2---:R0:W-:Y:S04]  /*2b20*/  ST.E.U16 desc[UR36][R4.64+0x22], R15 ;  /* 0x0000220f04007985 */ /* 0x0041e8000c101524 */
[----:B----4-:R-:W2:Y:S04]  /*2b30*/  LDG.E.U16 R21, desc[UR36][R6.64+0x4] ;  /* 0x0000042406157981 */ /* 0x010ea8000c1e1500 */
[----:B--2---:R0:W-:Y:S04]  /*2b40*/  ST.E.U16 desc[UR36][R4.64+0x24], R21 ;  /* 0x0000241504007985 */ /* 0x0041e8000c101524 */
[----:B------:R-:W2:Y:S04]  /*2b50*/  LDG.E.U16 R31, desc[UR36][R6.64+0x6] ;  /* 0x00000624061f7981 */ /* 0x000ea8000c1e1500 */
[----:B--2---:R0:W-:Y:S02]  /*2b60*/  ST.E.U16 desc[UR36][R4.64+0x26], R31 ;  /* 0x0000261f04007985 */ /* 0x0041e4000c101524 */
.L_x_54:
[----:B------:R-:W-:Y:S05]  /*2b70*/  BSYNC.RECONVERGENT B0 ;  /* 0x0000000000007941 */ /* 0x000fea0003800200 */
.L_x_53:
        /* <DEDUP_REMOVED lines=20> */
[----:B------:R-:W2:Y:S04]  /*2cc0*/  LDG.E.U16 R13, desc[UR36][R6.64+0x2] ;  /* 0x00000224060d7981 */ /* 0x000ea8000c1e1500 */
[----:B--2---:R0:W-:Y:S04]  /*2cd0*/  ST.E.U16 desc[UR36][R4.64+0x2a], R13 ;  /* 0x00002a0d04007985 */ /* 0x0041e8000c101524 */
[----:B------:R-:W2:Y:S04]  /*2ce0*/  LDG.E.U16 R15, desc[UR36][R6.64+0x4] ;  /* 0x00000424060f7981 */ /* 0x000ea8000c1e1500 */
[----:B--2---:R0:W-:Y:S04]  /*2cf0*/  ST.E.U16 desc[UR36][R4.64+0x2c], R15 ;  /* 0x00002c0f04007985 */ /* 0x0041e8000c101524 */
[----:B----4-:R-:W2:Y:S04]  /*2d00*/  LDG.E.U16 R21, desc[UR36][R6.64+0x6] ;  /* 0x0000062406157981 */ /* 0x010ea8000c1e1500 */
[----:B--2---:R0:W-:Y:S02]  /*2d10*/  ST.E.U16 desc[UR36][R4.64+0x2e], R21 ;  /* 0x00002e1504007985 */ /* 0x0041e4000c101524 */
.L_x_56:
[----:B------:R-:W-:Y:S05]  /*2d20*/  BSYNC.RECONVERGENT B0 ;  /* 0x0000000000007941 */ /* 0x000fea0003800200 */
.L_x_55:
[----:B------:R1:W-:Y:S01]  /*2d30*/  @!P3 ST.E.U16 desc[UR36][R4.64+0x30], R10 ;  /* 0x0000300a0400b985 */ /* 0x0003e2000c101524 */
[----:B------:R-:W-:Y:S01]  /*2d40*/  BSSY.RECONVERGENT B0, `(.L_x_57) ;  /* 0x000001a000007945 */ /* 0x000fe20003800200 */
[----:B0-----:R-:W-:Y:S02]  /*2d50*/  VIADD R9, R27, 0x1 ;  /* 0x000000011b097836 */ /* 0x001fe40000000000 */
[----:B------:R1:W-:Y:S01]  /*2d60*/  @!P3 ST.E.U16 desc[UR36][R4.64+0x32], R10 ;  /* 0x0000320a0400b985 */ /* 0x0003e2000c101524 */
[----:B------:R-:W-:-:S03]  /*2d70*/  IMAD R3, R8, 0x8, R3 ;  /* 0x0000000808037824 */ /* 0x000fc600078e0203 */
[----:B------:R1:W-:Y:S04]  /*2d80*/  @!P3 ST.E.U16 desc[UR36][R4.64+0x34], R10 ;  /* 0x0000340a0400b985 */ /* 0x0003e8000c101524 */
[----:B------:R1:W-:Y:S01]  /*2d90*/  @!P3 ST.E.U16 desc[UR36][R4.64+0x36], R10 ;  /* 0x0000360a0400b985 */ /* 0x0003e2000c101524 */
[----:B------:R-:W-:Y:S05]  /*2da0*/  @!P3 BRA `(.L_x_58) ;  /* 0x00000000004cb947 */ /* 0x000fea0003800000 */
[----:B------:R-:W-:Y:S01]  /*2db0*/  ISETP.GE.AND P0, PT, R9, R8, PT ;  /* 0x000000080900720c */ /* 0x000fe20003f06270 */
[----:B-123--:R-:W-:-:S03]  /*2dc0*/  IMAD.MOV.U32 R6, RZ, RZ, 0xffff ;  /* 0x0000ffffff067424 */ /* 0x00efc600078e00ff */
[----:B------:R-:W-:-:S13]  /*2dd0*/  ISETP.LT.AND P0, PT, R0, UR38, !P0 ;  /* 0x0000002600007c0c */ /* 0x000fda000c701270 */
[----:B------:R0:W-:Y:S04]  /*2de0*/  @!P0 ST.E.U16 desc[UR36][R4.64+0x30], R6 ;  /* 0x0000300604008985 */ /* 0x0001e8000c101524 */
[----:B------:R0:W-:Y:S04]  /*2df0*/  @!P0 ST.E.U16 desc[UR36][R4.64+0x32], R6 ;  /* 0x0000320604008985 */ /* 0x0001e8000c101524 */
[----:B------:R0:W-:Y:S04]  /*2e00*/  @!P0 ST.E.U16 desc[UR36][R4.64+0x34], R6 ;  /* 0x0000340604008985 */ /* 0x0001e8000c101524 */
[----:B------:R0:W-:Y:S01]  /*2e10*/  @!P0 ST.E.U16 desc[UR36][R4.64+0x36], R6 ;  /* 0x0000360604008985 */ /* 0x0001e2000c101524 */
[----:B------:R-:W-:Y:S05]  /*2e20*/  @!P0 BRA `(.L_x_58) ;  /* 0x00000000002c8947 */ /* 0x000fea0003800000 */
[----:B0-----:R-:W0:Y:S01]  /*2e30*/  LDC.64 R6, c[0x0][0x380] ;  /* 0x0000e000ff067b82 */ /* 0x001e220000000a00 */
[----:B------:R-:W-:-:S05]  /*2e40*/  IADD3 R13, PT, PT, R0, R3, RZ ;  /* 0x00000003000d7210 */ /* 0x000fca0007ffe0ff */
[----:B0-----:R-:W-:-:S05]  /*2e50*/  IMAD.WIDE.U32 R6, R13, 0x2, R6 ;  /* 0x000000020d067825 */ /* 0x001fca00078e0006 */
[----:B------:R-:W2:Y:S04]  /*2e60*/  LDG.E.U16 R13, desc[UR36][R6.64] ;  /* 0x00000024060d7981 */ /* 0x000ea8000c1e1500 */
[----:B--2---:R0:W-:Y:S04]  /*2e70*/  ST.E.U16 desc[UR36][R4.64+0x30], R13 ;  /* 0x0000300d04007985 */ /* 0x0041e8000c101524 */
[----:B------:R-:W2:Y:S04]  /*2e80*/  LDG.E.U16 R15, desc[UR36][R6.64+0x2] ;  /* 0x00000224060f7981 */ /* 0x000ea8000c1e1500 */
[----:B--2---:R0:W-:Y:S04]  /*2e90*/  ST.E.U16 desc[UR36][R4.64+0x32], R15 ;  /* 0x0000320f04007985 */ /* 0x0041e8000c101524 */
[----:B----4-:R-:W2:Y:S04]  /*2ea0*/  LDG.E.U16 R21, desc[UR36][R6.64+0x4] ;  /* 0x0000042406157981 */ /* 0x010ea8000c1e1500 */
[----:B--2---:R0:W-:Y:S04]  /*2eb0*/  ST.E.U16 desc[UR36][R4.64+0x34], R21 ;  /* 0x0000341504007985 */ /* 0x0041e8000c101524 */
[----:B------:R-:W2:Y:S04]  /*2ec0*/  LDG.E.U16 R31, desc[UR36][R6.64+0x6] ;  /* 0x00000624061f7981 */ /* 0x000ea8000c1e1500 */
[----:B--2---:R0:W-:Y:S02]  /*2ed0*/  ST.E.U16 desc[UR36][R4.64+0x36], R31 ;  /* 0x0000361f04007985 */ /* 0x0041e4000c101524 */
.L_x_58:
[----:B------:R-:W-:Y:S05]  /*2ee0*/  BSYNC.RECONVERGENT B0 ;  /* 0x0000000000007941 */ /* 0x000fea0003800200 */
.L_x_57:
[----:B------:R0:W-:Y:S01]  /*2ef0*/  @!P2 ST.E.U16 desc[UR36][R4.64+0x38], R11 ;  /* 0x0000380b0400a985 */ /* 0x0001e2000c101524 */
[----:B------:R-:W-:Y:S03]  /*2f00*/  BSSY.RECONVERGENT B0, `(.L_x_59) ;  /* 0x0000018000007945 */ /* 0x000fe60003800200 */
[----:B------:R0:W-:Y:S04]  /*2f10*/  @!P2 ST.E.U16 desc[UR36][R4.64+0x3a], R11 ;  /* 0x00003a0b0400a985 */ /* 0x0001e8000c101524 */
[----:B------:R0:W-:Y:S04]  /*2f20*/  @!P2 ST.E.U16 desc[UR36][R4.64+0x3c], R11 ;  /* 0x00003c0b0400a985 */ /* 0x0001e8000c101524 */
[----:B------:R0:W-:Y:S01]  /*2f30*/  @!P2 ST.E.U16 desc[UR36][R4.64+0x3e], R11 ;  /* 0x00003e0b0400a985 */ /* 0x0001e2000c101524 */
[----:B------:R-:W-:Y:S05]  /*2f40*/  @!P2 BRA `(.L_x_60) ;  /* 0x00000000004ca947 */ /* 0x000fea0003800000 */
[----:B------:R-:W-:Y:S01]  /*2f50*/  ISETP.GE.AND P0, PT, R9, R8, PT ;  /* 0x000000080900720c */ /* 0x000fe20003f06270 */
[----:B------:R-:W-:-:S03]  /*2f60*/  IMAD.MOV.U32 R0, RZ, RZ, 0xffff ;  /* 0x0000ffffff007424 */ /* 0x000fc600078e00ff */
[----:B------:R-:W-:-:S13]  /*2f70*/  ISETP.LT.AND P0, PT, R30, UR38, !P0 ;  /* 0x000000261e007c0c */ /* 0x000fda000c701270 */
[----:B------:R0:W-:Y:S04]  /*2f80*/  @!P0 ST.E.U16 desc[UR36][R4.64+0x38], R0 ;  /* 0x0000380004008985 */ /* 0x0001e8000c101524 */
[----:B------:R0:W-:Y:S04]  /*2f90*/  @!P0 ST.E.U16 desc[UR36][R4.64+0x3a], R0 ;  /* 0x00003a0004008985 */ /* 0x0001e8000c101524 */
[----:B------:R0:W-:Y:S04]  /*2fa0*/  @!P0 ST.E.U16 desc[UR36][R4.64+0x3c], R0 ;  /* 0x00003c0004008985 */ /* 0x0001e8000c101524 */
[----:B------:R0:W-:Y:S01]  /*2fb0*/  @!P0 ST.E.U16 desc[UR36][R4.64+0x3e], R0 ;  /* 0x00003e0004008985 */ /* 0x0001e2000c101524 */
[----:B------:R-:W-:Y:S05]  /*2fc0*/  @!P0 BRA `(.L_x_60) ;  /* 0x00000000002c8947 */ /* 0x000fea0003800000 */
[----:B0123--:R-:W0:Y:S01]  /*2fd0*/  LDC.64 R6, c[0x0][0x380] ;  /* 0x0000e000ff067b82 */ /* 0x00fe220000000a00 */
[----:B------:R-:W-:-:S04]  /*2fe0*/  VIADD R11, R28, UR38 ;  /* 0x000000261c0b7c36 */ /* 0x000fc80008000000 */
[----:B0-----:R-:W-:-:S05]  /*2ff0*/  IMAD.WIDE.U32 R6, R11, 0x2, R6 ;  /* 0x000000020b067825 */ /* 0x001fca00078e0006 */
        /* <DEDUP_REMOVED lines=8> */
.L_x_60:
[----:B------:R-:W-:Y:S05]  /*3080*/  BSYNC.RECONVERGENT B0 ;  /* 0x0000000000007941 */ /* 0x000fea0003800200 */
.L_x_59:
[----:B------:R0:W-:Y:S01]  /*3090*/  @!P6 ST.E.U16 desc[UR36][R4.64+0x40], R12 ;  /* 0x0000400c0400e985 */ /* 0x0001e2000c101524 */
[----:B------:R-:W-:Y:S03]  /*30a0*/  BSSY.RECONVERGENT B0, `(.L_x_61) ;  /* 0x0000018000007945 */ /* 0x000fe60003800200 */
[----:B------:R0:W-:Y:S04]  /*30b0*/  @!P6 ST.E.U16 desc[UR36][R4.64+0x42], R12 ;  /* 0x0000420c0400e985 */ /* 0x0001e8000c101524 */
[----:B------:R0:W-:Y:S04]  /*30c0*/  @!P6 ST.E.U16 desc[UR36][R4.64+0x44], R12 ;  /* 0x0000440c0400e985 */ /* 0x0001e8000c101524 */
[----:B------:R0:W-:Y:S01]  /*30d0*/  @!P6 ST.E.U16 desc[UR36][R4.64+0x46], R12 ;  /* 0x0000460c0400e985 */ /* 0x0001e2000c101524 */
[----:B------:R-:W-:Y:S05]  /*30e0*/  @!P6 BRA `(.L_x_62) ;  /* 0x00000000004ce947 */ /* 0x000fea0003800000 */
[----:B------:R-:W-:Y:S01]  /*30f0*/  ISETP.GE.AND P0, PT, R9, R8, PT ;  /* 0x000000080900720c */ /* 0x000fe20003f06270 */
[----:B0-----:R-:W-:-:S03]  /*3100*/  IMAD.MOV.U32 R0, RZ, RZ, 0xffff ;  /* 0x0000ffffff007424 */ /* 0x001fc600078e00ff */
[----:B------:R-:W-:-:S13]  /*3110*/  ISETP.LT.AND P0, PT, R14, UR38, !P0 ;  /* 0x000000260e007c0c */ /* 0x000fda000c701270 */
[----:B------:R0:W-:Y:S04]  /*3120*/  @!P0 ST.E.U16 desc[UR36][R4.64+0x40], R0 ;  /* 0x0000400004008985 */ /* 0x0001e8000c101524 */
[----:B------:R0:W-:Y:S04]  /*3130*/  @!P0 ST.E.U16 desc[UR36][R4.64+0x42], R0 ;  /* 0x0000420004008985 */ /* 0x0001e8000c101524 */
[----:B------:R0:W-:Y:S04]  /*3140*/  @!P0 ST.E.U16 desc[UR36][R4.64+0x44], R0 ;  /* 0x0000440004008985 */ /* 0x0001e8000c101524 */
[----:B------:R0:W-:Y:S01]  /*3150*/  @!P0 ST.E.U16 desc[UR36][R4.64+0x46], R0 ;  /* 0x0000460004008985 */ /* 0x0001e2000c101524 */
[----:B------:R-:W-:Y:S05]  /*3160*/  @!P0 BRA `(.L_x_62) ;  /* 0x00000000002c8947 */ /* 0x000fea0003800000 */
[----:B-123--:R-:W1:Y:S01]  /*3170*/  LDC.64 R6, c[0x0][0x380] ;  /* 0x0000e000ff067b82 */ /* 0x00ee620000000a00 */
        /* <DEDUP_REMOVED lines=10> */
.L_x_62:
[----:B------:R-:W-:Y:S05]  /*3220*/  BSYNC.RECONVERGENT B0 ;  /* 0x0000000000007941 */ /* 0x000fea0003800200 */
.L_x_61:
[----:B0-----:R-:W5:Y:S04]  /*3230*/  LDG.E.U16 R0, desc[UR36][R18.64+0x2] ;  /* 0x0000022412007981 */ /* 0x001f68000c1e1500 */
[----:B-1----:R-:W5:Y:S01]  /*3240*/  LDG.E.U16 R3, desc[UR36][R18.64+0x4] ;  /* 0x0000042412037981 */ /* 0x002f62000c1e1500 */
[----:B--234-:R-:W-:Y:S01]  /*3250*/  IMAD.MOV.U32 R4, RZ, RZ, 0x3e4ccccd ;  /* 0x3e4ccccdff047424 */ /* 0x01cfe200078e00ff */
[----:B------:R-:W-:Y:S01]  /*3260*/  UMOV UR4, 0x33333333 ;  /* 0x3333333300047882 */ /* 0x000fe20000000000 */
[----:B------:R-:W-:Y:S01]  /*3270*/  UMOV UR5, 0x3fc33333 ;  /* 0x3fc3333300057882 */ /* 0x000fe20000000000 */
[----:B------:R-:W-:Y:S02]  /*3280*/  IMAD.MOV.U32 R8, RZ, RZ, -0x66666666 ;  /* 0x9999999aff087424 */ /* 0x000fe400078e00ff */
[----:B------:R-:W-:Y:S01]  /*3290*/  IMAD.MOV.U32 R9, RZ, RZ, 0x3fa99999 ;  /* 0x3fa99999ff097424 */ /* 0x000fe200078e00ff */
        /* <DEDUP_REMOVED lines=10> */
[----:B------:R-:W-:-:S09]  /*3340*/  UMOV UR5, 0x3fe33333 ;  /* 0x3fe3333300057882 */ /* 0x000fd20000000000 */
[----:B------:R-:W0:Y:S02]  /*3350*/  F2F.F32.F64 R4, R4 ;  /* 0x0000000400047310 */ /* 0x000e240000301000 */
[----:B0-----:R-:W-:-:S06]  /*3360*/  @P0 FADD R0, RZ, R4 ;  /* 0x00000004ff000221 */ /* 0x001fcc0000000000 */
[----:B------:R-:W0:Y:S02]  /*3370*/  F2F.F64.F32 R6, R0 ;  /* 0x0000000000067310 */ /* 0x000e240000201800 */
[----:B0-----:R-:W-:Y:S01]  /*3380*/  DFMA R6, R6, UR4, R8 ;  /* 0x0000000406067c2b */ /* 0x001fe20008000008 */
[----:B------:R-:W-:-:S07]  /*3390*/  IMAD.MOV.U32 R8, RZ, RZ, 0x3 ;  /* 0x00000003ff087424 */ /* 0x000fce00078e00ff */
[----:B------:R-:W-:-:S14]  /*33a0*/  DSETP.GE.AND P0, PT, R6, R38, PT ;  /* 0x000000260600722a */ /* 0x000fdc0003f06000 */
[----:B------:R1:W-:Y:S01]  /*33b0*/  @P0 STG.E.U16 desc[UR36][R16.64], R8 ;  /* 0x0000000810000986 */ /* 0x0003e2000c101524 */
[----:B------:R-:W-:Y:S05]  /*33c0*/  BRA `(.L_x_37) ;  /* 0x0000000000387947 */ /* 0x000fea0003800000 */
.L_x_41:
[----:B------:R-:W2:Y:S01]  /*33d0*/  LDG.E.U16 R0, desc[UR36][R18.64+0x6] ;  /* 0x0000062412007981 */ /* 0x000ea2000c1e1500 */
[----:B------:R-:W-:Y:S01]  /*33e0*/  IMAD.MOV.U32 R3, RZ, RZ, 0x3 ;  /* 0x00000003ff037424 */ /* 0x000fe200078e00ff */
[----:B--2---:R-:W-:-:S04]  /*33f0*/  PRMT R0, R0, 0x9910, RZ ;  /* 0x0000991000007816 */ /* 0x004fc800000000ff */
[----:B------:R-:W-:-:S04]  /*3400*/  ISETP.GT.AND P0, PT, R0, 0x5, PT ;  /* 0x000000050000780c */ /* 0x000fc80003f04270 */
[----:B------:R-:W-:-:S05]  /*3410*/  SEL R3, R3, 0x2, !P0 ;  /* 0x0000000203037807 */ /* 0x000fca0004000000 */
[----:B------:R0:W-:Y:S04]  /*3420*/  STG.E.U16 desc[UR36][R16.64], R3 ;  /* 0x0000000310007986 */ /* 0x0001e8000c101524 */
[----:B------:R-:W2:Y:S02]  /*3430*/  LDG.E.U16 R0, desc[UR36][R18.64+0x6] ;  /* 0x0000062412007981 */ /* 0x000ea4000c1e1500 */
[----:B--2---:R-:W-:-:S05]  /*3440*/  IADD3 R5, PT, PT, R0, 0x1, RZ ;  /* 0x0000000100057810 */ /* 0x004fca0007ffe0ff */
[----:B------:R0:W-:Y:S01]  /*3450*/  STG.E.U16 desc[UR36][R16.64+0x6], R5 ;  /* 0x0000060510007986 */ /* 0x0001e2000c101524 */
[----:B------:R-:W-:Y:S05]  /*3460*/  BRA `(.L_x_37) ;  /* 0x0000000000107947 */ /* 0x000fea0003800000 */
.L_x_40:
[----:B------:R2:W-:Y:S04]  /*3470*/  STG.E.U16 desc[UR36][R16.64], R23 ;  /* 0x0000001710007986 */ /* 0x0005e8000c101524 */
[----:B------:R-:W3:Y:S02]  /*3480*/  LDG.E.U16 R18, desc[UR36][R18.64+0x6] ;  /* 0x0000062412127981 */ /* 0x000ee4000c1e1500 */
[----:B---3--:R-:W-:-:S05]  /*3490*/  VIADD R3, R18, 0x1 ;  /* 0x0000000112037836 */ /* 0x008fca0000000000 */
[----:B------:R2:W-:Y:S02]  /*34a0*/  STG.E.U16 desc[UR36][R16.64+0x6], R3 ;  /* 0x0000060310007986 */ /* 0x0005e4000c101524 */
.L_x_37:
[----:B------:R-:W-:Y:S05]  /*34b0*/  BSYNC.RECONVERGENT B6 ;  /* 0x0000000000067941 */ /* 0x000fea0003800200 */
.L_x_34:
[----:B------:R0:W-:Y:S02]  /*34c0*/  STG.E.U16 desc[UR36][R16.64+0x4], R25 ;  /* 0x0000041910007986 */ /* 0x0001e4000c101524 */
.L_x_33:
[----:B------:R-:W-:Y:S05]  /*34d0*/  BSYNC.RECONVERGENT B7 ;  /* 0x0000000000077941 */ /* 0x000fea0003800200 */
.L_x_32:
[----:B------:R-:W-:-:S05]  /*34e0*/  VIADD R27, R27, 0x1 ;  /* 0x000000011b1b7836 */ /* 0x000fca0000000000 */
[----:B------:R-:W-:-:S13]  /*34f0*/  ISETP.GE.AND P0, PT, R27, R2, PT ;  /* 0x000000021b00720c */ /* 0x000fda0003f06270 */
[----:B------:R-:W-:Y:S05]  /*3500*/  @!P0 BRA `(.L_x_63) ;  /* 0xffffffcc00948947 */ /* 0x000fea000383ffff */
[----:B------:R-:W-:Y:S05]  /*3510*/  BSYNC.RECONVERGENT B8 ;  /* 0x0000000000087941 */ /* 0x000fea0003800200 */
.L_x_0:
[----:B------:R-:W2:Y:S02]  /*3520*/  LDCU UR4, c[0x0][0x39c] ;  /* 0x00007380ff0477ac */ /* 0x000ea40008000800 */
[----:B--2---:R-:W-:-:S13]  /*3530*/  ISETP.GE.AND P0, PT, R29, UR4, PT ;  /* 0x000000041d007c0c */ /* 0x004fda000bf06270 */
[----:B------:R-:W-:Y:S05]  /*3540*/  @P0 BRA `(.L_x_64) ;  /* 0x0000001800d00947 */ /* 0x000fea0003800000 */
[----:B------:R-:W2:Y:S01]  /*3550*/  LDCU UR4, c[0x0][0x3a4] ;  /* 0x00007480ff0477ac */ /* 0x000ea20008000800 */
[----:B------:R-:W-:Y:S01]  /*3560*/  BSSY.RECONVERGENT B7, `(.L_x_64) ;  /* 0x00001b2000077945 */ /* 0x000fe20003800200 */
[----:B--2---:R-:W-:-:S09]  /*3570*/  UISETP.GE.AND UP0, UPT, UR4, 0x1, UPT ;  /* 0x000000010400788c */ /* 0x004fd2000bf06270 */
[----:B------:R-:W-:Y:S05]  /*3580*/  BRA.U !UP0, `(.L_x_65) ;  /* 0x0000001908bc7547 */ /* 0x000fea000b800000 */
[----:B01----:R-:W0:Y:S01]  /*3590*/  LDC.64 R2, c[0x0][0x3b0] ;  /* 0x0000ec00ff027b82 */ /* 0x003e220000000a00 */
[-C--:B---34-:R-:W-:Y:S01]  /*35a0*/  IMAD R0, R29, R36.reuse, R36 ;  /* 0x000000241d007224 */ /* 0x098fe200078e0224 */
[----:B------:R-:W1:Y:S01]  /*35b0*/  LDCU UR5, c[0x0][0x398] ;  /* 0x00007300ff0577ac */ /* 0x000e620008000800 */
[----:B------:R-:W-:Y:S01]  /*35c0*/  LOP3.LUT R9, RZ, R36, RZ, 0x33, !PT ;  /* 0x00000024ff097212 */ /* 0x000fe200078e33ff */
[----:B------:R-:W-:Y:S01]  /*35d0*/  IMAD R27, R36, UR4, RZ ;  /* 0x00000004241b7c24 */ /* 0x000fe2000f8e02ff */
[----:B------:R-:W-:Y:S01]  /*35e0*/  LOP3.LUT R10, RZ, R29, RZ, 0x33, !PT ;  /* 0x0000001dff0a7212 */ /* 0x000fe200078e33ff */
[----:B------:R-:W-:Y:S01]  /*35f0*/  IMAD.IADD R0, R0, 0x1, R29 ;  /* 0x0000000100007824 */ /* 0x000fe200078e021d */
[----:B------:R-:W2:Y:S01]  /*3600*/  LDCU UR6, c[0x0][0x3b8] ;  /* 0x00007700ff0677ac */ /* 0x000ea20008000800 */
[----:B------:R-:W3:Y:S01]  /*3610*/  LDC R7, c[0x0][0x3ac] ;  /* 0x0000eb00ff077b82 */ /* 0x000ee20000000800 */
[----:B------:R-:W-:Y:S01]  /*3620*/  LEA R23, R27, 0xfffffffc, 0x2 ;  /* 0xfffffffc1b177811 */ /* 0x000fe200078e10ff */
[----:B------:R-:W-:Y:S01]  /*3630*/  IMAD R9, R9, R10, RZ ;  /* 0x0000000a09097224 */ /* 0x000fe200078e02ff */
[----:B------:R-:W-:-:S05]  /*3640*/  IADD3 R22, PT, PT, R27, UR4, RZ ;  /* 0x000000041b167c10 */ /* 0x000fca000fffe0ff */
[----:B------:R-:W4:Y:S01]  /*3650*/  LDC.64 R24, c[0x0][0x390] ;  /* 0x0000e400ff187b82 */ /* 0x000f220000000a00 */
[C---:B0-----:R-:W-:Y:S02]  /*3660*/  IMAD R2, R0.reuse, R2, R2 ;  /* 0x0000000200027224 */ /* 0x041fe400078e0202 */
[----:B------:R-:W-:Y:S02]  /*3670*/  IMAD R28, R0, R3, R3 ;  /* 0x00000003001c7224 */ /* 0x000fe400078e0203 */
[----:B------:R-:W-:-:S04]  /*3680*/  IMAD.HI.U32 R5, R2, 0x446f8657, RZ ;  /* 0x446f865702057827 */ /* 0x000fc800078e00ff */
[----:B------:R-:W-:Y:S02]  /*3690*/  IMAD.IADD R4, R2, 0x1, -R5 ;  /* 0x0000000102047824 */ /* 0x000fe400078e0a05 */
[----:B---3--:R-:W-:Y:S02]  /*36a0*/  IMAD R6, R0, R7, R7 ;  /* 0x0000000700067224 */ /* 0x008fe400078e0207 */
[----:B------:R-:W-:Y:S01]  /*36b0*/  IMAD.HI.U32 R3, R28, 0x446f8657, RZ ;  /* 0x446f86571c037827 */ /* 0x000fe200078e00ff */
[----:B------:R-:W-:-:S03]  /*36c0*/  LEA.HI R4, R4, R5, RZ, 0x1f ;  /* 0x0000000504047211 */ /* 0x000fc600078ff8ff */
[----:B------:R-:W-:Y:S01]  /*36d0*/  IMAD.HI.U32 R7, R6, 0x446f8657, RZ ;  /* 0x446f865706077827 */ /* 0x000fe200078e00ff */
[----:B------:R-:W-:-:S03]  /*36e0*/  SHF.R.U32.HI R5, RZ, 0x6, R4 ;  /* 0x00000006ff057819 */ /* 0x000fc60000011604 */
[----:B----4-:R-:W-:Y:S02]  /*36f0*/  IMAD.SHL.U32 R34, R24, 0x4, RZ ;  /* 0x0000000418227824 */ /* 0x010fe400078e00ff */
[----:B-1----:R-:W-:Y:S02]  /*3700*/  IMAD R32, R25, UR5, R29 ;  /* 0x0000000519207c24 */ /* 0x002fe4000f8e021d */
[----:B------:R-:W-:Y:S02]  /*3710*/  IMAD.IADD R0, R28, 0x1, -R3 ;  /* 0x000000011c007824 */ /* 0x000fe400078e0a03 */
[----:B------:R-:W-:Y:S02]  /*3720*/  IMAD.IADD R8, R6, 0x1, -R7 ;  /* 0x0000000106087824 */ /* 0x000fe400078e0a07 */
[----:B------:R-:W-:Y:S01]  /*3730*/  IMAD R30, R34, R32, RZ ;  /* 0x00000020221e7224 */ /* 0x000fe200078e02ff */
[----:B------:R-:W-:Y:S01]  /*3740*/  LEA.HI R0, R0, R3, RZ, 0x1f ;  /* 0x0000000300007211 */ /* 0x000fe200078ff8ff */
[----:B------:R-:W-:Y:S01]  /*3750*/  IMAD R5, R5, -0x65, R2 ;  /* 0xffffff9b05057824 */ /* 0x000fe200078e0202 */
[----:B------:R-:W-:Y:S01]  /*3760*/  LEA.HI R8, R8, R7, RZ, 0x1f ;  /* 0x0000000708087211 */ /* 0x000fe200078ff8ff */
[----:B------:R-:W-:Y:S01]  /*3770*/  IMAD.IADD R26, R30, 0x1, -R34 ;  /* 0x000000011e1a7824 */ /* 0x000fe200078e0a22 */
[----:B------:R-:W-:Y:S01]  /*3780*/  SHF.R.U32.HI R3, RZ, 0x6, R0 ;  /* 0x00000006ff037819 */ /* 0x000fe20000011600 */
[----:B--2---:R-:W-:Y:S01]  /*3790*/  IMAD R9, R9, UR6, RZ ;  /* 0x0000000609097c24 */ /* 0x004fe2000f8e02ff */
[----:B------:R-:W-:Y:S01]  /*37a0*/  SHF.R.U32.HI R25, RZ, 0x6, R8 ;  /* 0x00000006ff197819 */ /* 0x000fe20000011608 */
[----:B------:R-:W-:Y:S01]  /*37b0*/  IMAD.MOV.U32 R2, RZ, RZ, 0x1 ;  /* 0x00000001ff027424 */ /* 0x000fe200078e00ff */
[----:B------:R-:W-:Y:S01]  /*37c0*/  ISETP.GE.U32.AND P0, PT, R5, 0x5b, PT ;  /* 0x0000005b0500780c */ /* 0x000fe20003f06070 */
[----:B------:R-:W-:Y:S01]  /*37d0*/  IMAD R24, R24, 0x8, R26 ;  /* 0x0000000818187824 */ /* 0x000fe200078e021a */
[----:B------:R-:W-:Y:S01]  /*37e0*/  LOP3.LUT R19, R9, 0x1, RZ, 0xc0, !PT ;  /* 0x0000000109137812 */ /* 0x000fe200078ec0ff */
[----:B------:R-:W-:Y:S01]  /*37f0*/  IMAD R28, R3, -0x65, R28 ;  /* 0xffffff9b031c7824 */ /* 0x000fe200078e021c */
[----:B------:R-:W-:Y:S01]  /*3800*/  SEL R2, R2, 0x2, !P0 ;  /* 0x0000000202027807 */ /* 0x000fe20004000000 */
[----:B------:R-:W-:-:S02]  /*3810*/  IMAD R25, R25, -0x65, R6 ;  /* 0xffffff9b19197824 */ /* 0x000fc400078e0206 */
[C---:B------:R-:W-:Y:S02]  /*3820*/  IMAD R18, R27.reuse, 0x4, R30 ;  /* 0x000000041b127824 */ /* 0x040fe400078e021e */
[C---:B------:R-:W-:Y:S02]  /*3830*/  IMAD R17, R27.reuse, 0x4, R26 ;  /* 0x000000041b117824 */ /* 0x040fe400078e021a */
[----:B------:R-:W-:-:S07]  /*3840*/  IMAD R16, R27, 0x4, R24 ;  /* 0x000000041b107824 */ /* 0x000fce00078e0218 */
.L_x_95:
        /* <DEDUP_REMOVED lines=9> */
[----:B------:R-:W-:Y:S01]  /*38e0*/  VIADD R31, R23, 0x4 ;  /* 0x00000004171f7836 */ /* 0x000fe20000000000 */
        /* <DEDUP_REMOVED lines=19> */
.L_x_70:
        /* <DEDUP_REMOVED lines=10> */
.L_x_71:
        /* <DEDUP_REMOVED lines=10> */
.L_x_68:
        /* <DEDUP_REMOVED lines=10> */
.L_x_67:
        /* <DEDUP_REMOVED lines=12> */
.L_x_74:
[----:B------:R-:W-:Y:S01]  /*3cc0*/  VIMNMX R8, PT, PT, R32, R27, PT ;  /* 0x0000001b20087248 */ /* 0x000fe20003fe0100 */
[----:B------:R-:W-:Y:S03]  /*3cd0*/  BSSY.RECONVERGENT B0, `(.L_x_75) ;  /* 0x000001d000007945 */ /* 0x000fe60003800200 */
[----:B------:R-:W-:-:S13]  /*3ce0*/  ISETP.GE.AND P0, PT, R8, 0x1, PT ;  /* 0x000000010800780c */ /* 0x000fda0003f06270 */
[----:B------:R-:W-:Y:S05]  /*3cf0*/  @!P0 BRA `(.L_x_76) ;  /* 0x0000000000548947 */ /* 0x000fea0003800000 */
[----:B------:R-:W-:-:S04]  /*3d00*/  ISETP.GT.AND P0, PT, R32, UR39, PT ;  /* 0x0000002720007c0c */ /* 0x000fc8000bf04270 */
[----:B------:R-:W-:-:S13]  /*3d10*/  ISETP.GE.OR P0, PT, R23, R34, P0 ;  /* 0x000000221700720c */ /* 0x000fda0000706670 */
        /* <DEDUP_REMOVED lines=13> */
.L_x_77:
[----:B------:R-:W-:-:S05]  /*3df0*/  IMAD.MOV.U32 R0, RZ, RZ, 0xffff ;  /* 0x0000ffffff007424 */ /* 0x000fca00078e00ff */
[----:B------:R1:W-:Y:S04]  /*3e00*/  ST.E.U16 desc[UR36][R4.64], R0 ;  /* 0x0000000004007985 */ /* 0x0003e8000c101524 */
[----:B------:R1:W-:Y:S04]  /*3e10*/  ST.E.U16 desc[UR36][R4.64+0x2], R0 ;  /* 0x0000020004007985 */ /* 0x0003e8000c101524 */
[----:B------:R1:W-:Y:S04]  /*3e20*/  ST.E.U16 desc[UR36][R4.64+0x4], R0 ;  /* 0x0000040004007985 */ /* 0x0003e8000c101524 */
[----:B------:R1:W-:Y:S01]  /*3e30*/  ST.E.U16 desc[UR36][R4.64+0x6], R0 ;  /* 0x0000060004007985 */ /* 0x0003e2000c101524 */
[----:B------:R-:W-:Y:S05]  /*3e40*/  BRA `(.L_x_78) ;  /* 0x0000000000147947 */ /* 0x000fea0003800000 */
.L_x_76:
[----:B------:R-:W-:-:S05]  /*3e50*/  IMAD.MOV.U32 R0, RZ, RZ, 0xffff ;  /* 0x0000ffffff007424 */ /* 0x000fca00078e00ff */
[----:B------:R0:W-:Y:S04]  /*3e60*/  ST.E.U16 desc[UR36][R4.64], R0 ;  /* 0x0000000004007985 */ /* 0x0001e8000c101524 */
[----:B------:R0:W-:Y:S04]  /*3e70*/  ST.E.U16 desc[UR36][R4.64+0x2], R0 ;  /* 0x0000020004007985 */ /* 0x0001e8000c101524 */
[----:B------:R0:W-:Y:S04]  /*3e80*/  ST.E.U16 desc[UR36][R4.64+0x4], R0 ;  /* 0x0000040004007985 */ /* 0x0001e8000c101524 */
[----:B------:R0:W-:Y:S02]  /*3e90*/  ST.E.U16 desc[UR36][R4.64+0x6], R0 ;  /* 0x0000060004007985 */ /* 0x0001e4000c101524 */
.L_x_78:
[----:B------:R-:W-:Y:S05]  /*3ea0*/  BSYNC.RECONVERGENT B0 ;  /* 0x0000000000007941 */ /* 0x000fea0003800200 */
.L_x_75:
[C---:B------:R-:W-:Y:S01]  /*3eb0*/  ISETP.GT.AND P1, PT, R32.reuse, RZ, PT ;  /* 0x000000ff2000720c */ /* 0x040fe20003f24270 */
[----:B01----:R-:W-:Y:S01]  /*3ec0*/  IMAD.MOV.U32 R0, RZ, RZ, 0xffff ;  /* 0x0000ffffff007424 */ /* 0x003fe200078e00ff */
[----:B------:R-:W-:Y:S01]  /*3ed0*/  ISETP.GT.AND P0, PT, R32, -0x1, PT ;  /* 0xffffffff2000780c */ /* 0x000fe20003f04270 */
[----:B------:R-:W-:Y:S01]  /*3ee0*/  BSSY.RECONVERGENT B0, `(.L_x_79) ;  /* 0x0000023000007945 */ /* 0x000fe20003800200 */
[C---:B------:R-:W-:Y:S01]  /*3ef0*/  ISETP.GT.AND P3, PT, R27.reuse, -0x1, P1 ;  /* 0xffffffff1b00780c */ /* 0x040fe20000f64270 */
[----:B--2---:R-:W-:Y:S01]  /*3f00*/  IMAD.MOV.U32 R9, RZ, RZ, 0xffff ;  /* 0x0000ffffff097424 */ /* 0x004fe200078e00ff */
[C---:B------:R-:W-:Y:S02]  /*3f10*/  LOP3.LUT R3, R27.reuse, R32, RZ, 0xfc, !PT ;  /* 0x000000201b037212 */ /* 0x040fe400078efcff */
[----:B------:R-:W-:Y:S01]  /*3f20*/  ISETP.GT.AND P6, PT, R8, -0x2, PT ;  /* 0xfffffffe0800780c */ /* 0x000fe20003fc4270 */
[----:B------:R-:W-:Y:S01]  /*3f30*/  IMAD.MOV.U32 R8, RZ, RZ, 0xffff ;  /* 0x0000ffffff087424 */ /* 0x000fe200078e00ff */
[----:B------:R-:W-:-:S02]  /*3f40*/  ISETP.GT.AND P4, PT, R27, RZ, P0 ;  /* 0x000000ff1b00720c */ /* 0x000fc40000784270 */
[----:B------:R-:W-:Y:S02]  /*3f50*/  ISETP.GT.AND P1, PT, R27, -0x2, P1 ;  /* 0xfffffffe1b00780c */ /* 0x000fe40000f24270 */
[----:B------:R-:W-:Y:S02]  /*3f60*/  ISETP.GT.AND P5, PT, R3, -0x1, PT ;  /* 0xffffffff0300780c */ /* 0x000fe40003fa4270 */
[----:B------:R-:W-:Y:S01]  /*3f70*/  MOV R10, 0xffff ;  /* 0x0000ffff000a7802 */ /* 0x000fe20000000f00 */
[----:B------:R0:W-:Y:S01]  /*3f80*/  @!P3 ST.E.U16 desc[UR36][R4.64+0x8], R0 ;  /* 0x000008000400b985 */ /* 0x0001e2000c101524 */
[----:B------:R-:W-:Y:S02]  /*3f90*/  ISETP.GT.AND P2, PT, R32, -0x2, PT ;  /* 0xfffffffe2000780c */ /* 0x000fe40003f44270 */
[----:B------:R-:W-:Y:S01]  /*3fa0*/  ISETP.GT.AND P0, PT, R27, -0x2, P0 ;  /* 0xfffffffe1b00780c */ /* 0x000fe20000704270 */
[----:B------:R0:W-:Y:S04]  /*3fb0*/  @!P3 ST.E.U16 desc[UR36][R4.64+0xa], R0 ;  /* 0x00000a000400b985 */ /* 0x0001e8000c101524 */
[----:B------:R0:W-:Y:S04]  /*3fc0*/  @!P3 ST.E.U16 desc[UR36][R4.64+0xc], R0 ;  /* 0x00000c000400b985 */ /* 0x0001e8000c101524 */
[----:B------:R0:W-:Y:S01]  /*3fd0*/  @!P3 ST.E.U16 desc[UR36][R4.64+0xe], R0 ;  /* 0x00000e000400b985 */ /* 0x0001e2000c101524 */
[----:B------:R-:W-:Y:S05]  /*3fe0*/  @!P3 BRA `(.L_x_80) ;  /* 0x000000000048b947 */ /* 0x000fea0003800000 */
[----:B------:R-:W-:Y:S01]  /*3ff0*/  ISETP.GT.AND P3, PT, R32, UR39, PT ;  /* 0x0000002720007c0c */ /* 0x000fe2000bf64270 */
[----:B0-----:R-:W-:-:S03]  /*4000*/  IMAD.MOV.U32 R0, RZ, RZ, 0xffff ;  /* 0x0000ffffff007424 */ /* 0x001fc600078e00ff */
[----:B------:R-:W-:-:S13]  /*4010*/  ISETP.LT.AND P3, PT, R31, R34, !P3 ;  /* 0x000000221f00720c */ /* 0x000fda0005f61270 */
[----:B------:R1:W-:Y:S04]  /*4020*/  @!P3 ST.E.U16 desc[UR36][R4.64+0x8], R0 ;  /* 0x000008000400b985 */ /* 0x0003e8000c101524 */
[----:B------:R1:W-:Y:S04]  /*4030*/  @!P3 ST.E.U16 desc[UR36][R4.64+0xa], R0 ;  /* 0x00000a000400b985 */ /* 0x0003e8000c101524 */
[----:B------:R1:W-:Y:S04]  /*4040*/  @!P3 ST.E.U16 desc[UR36][R4.64+0xc], R0 ;  /* 0x00000c000400b985 */ /* 0x0003e8000c101524 */
[----:B------:R1:W-:Y:S01]  /*4050*/  @!P3 ST.E.U16 desc[UR36][R4.64+0xe], R0 ;  /* 0x00000e000400b985 */ /* 0x0003e2000c101524 */
[----:B------:R-:W-:Y:S05]  /*4060*/  @!P3 BRA `(.L_x_80) ;  /* 0x000000000028b947 */ /* 0x000fea0003800000 */
[----:B------:R-:W0:Y:S02]  /*4070*/  LDC.64 R6, c[0x0][0x380] ;  /* 0x0000e000ff067b82 */ /* 0x000e240000000a00 */
        /* <DEDUP_REMOVED lines=8> */
[----:B---3--:R2:W-:Y:S02]  /*4100*/  ST.E.U16 desc[UR36][R4.64+0xe], R15 ;  /* 0x00000e0f04007985 */ /* 0x0085e4000c101524 */
.L_x_80:
[----:B------:R-:W-:Y:S05]  /*4110*/  BSYNC.RECONVERGENT B0 ;  /* 0x0000000000007941 */ /* 0x000fea0003800200 */
.L_x_79:
[----:B------:R3:W-:Y:S01]  /*4120*/  @!P1 ST.E.U16 desc[UR36][R4.64+0x10], R10 ;  /* 0x0000100a04009985 */ /* 0x0007e2000c101524 */
[----:B------:R-:W-:Y:S01]  /*4130*/  BSSY.RECONVERGENT B0, `(.L_x_81) ;  /* 0x000001d000007945 */ /* 0x000fe20003800200 */
[C---:B------:R-:W-:Y:S01]  /*4140*/  ISETP.GT.AND P3, PT, R27.reuse, RZ, P2 ;  /* 0x000000ff1b00720c */ /* 0x040fe20001764270 */
[----:B01----:R-:W-:Y:S01]  /*4150*/  IMAD.MOV.U32 R0, RZ, RZ, 0xffff ;  /* 0x0000ffffff007424 */ /* 0x003fe200078e00ff */
[----:B------:R3:W-:Y:S01]  /*4160*/  @!P1 ST.E.U16 desc[UR36][R4.64+0x12], R10 ;  /* 0x0000120a04009985 */ /* 0x0007e2000c101524 */
[----:B------:R-:W-:Y:S01]  /*4170*/  ISETP.GT.AND P2, PT, R27, -0x1, P2 ;  /* 0xffffffff1b00780c */ /* 0x000fe20001744270 */
[----:B--2---:R-:W-:Y:S02]  /*4180*/  VIADD R3, R23, 0x8 ;  /* 0x0000000817037836 */ /* 0x004fe40000000000 */
[----:B------:R3:W-:Y:S04]  /*4190*/  @!P1 ST.E.U16 desc[UR36][R4.64+0x14], R10 ;  /* 0x0000140a04009985 */ /* 0x0007e8000c101524 */
[----:B------:R3:W-:Y:S01]  /*41a0*/  @!P1 ST.E.U16 desc[UR36][R4.64+0x16], R10 ;  /* 0x0000160a04009985 */ /* 0x0007e2000c101524 */
[----:B------:R-:W-:Y:S05]  /*41b0*/  @!P1 BRA `(.L_x_82) ;  /* 0x0000000000509947 */ /* 0x000fea0003800000 */
[----:B------:R-:W-:Y:S01]  /*41c0*/  ISETP.GT.AND P1, PT, R32, UR39, PT ;  /* 0x0000002720007c0c */ /* 0x000fe2000bf24270 */
[----:B------:R-:W-:-:S03]  /*41d0*/  IMAD.MOV.U32 R6, RZ, RZ, 0xffff ;  /* 0x0000ffffff067424 */ /* 0x000fc600078e00ff */
[----:B------:R-:W-:-:S13]  /*41e0*/  ISETP.LT.AND P1, PT, R3, R34, !P1 ;  /* 0x000000220300720c */ /* 0x000fda0004f21270 */
[----:B------:R0:W-:Y:S04]  /*41f0*/  @!P1 ST.E.U16 desc[UR36][R4.64+0x10], R6 ;  /* 0x0000100604009985 */ /* 0x0001e8000c101524 */
[----:B------:R0:W-:Y:S04]  /*4200*/  @!P1 ST.E.U16 desc[UR36][R4.64+0x12], R6 ;  /* 0x0000120604009985 */ /* 0x0001e8000c101524 */
[----:B------:R0:W-:Y:S04]  /*4210*/  @!P1 ST.E.U16 desc[UR36][R4.64+0x14], R6 ;  /* 0x0000140604009985 */ /* 0x0001e8000c101524 */
[----:B------:R0:W-:Y:S01]  /*4220*/  @!P1 ST.E.U16 desc[UR36][R4.64+0x16], R6 ;  /* 0x0000160604009985 */ /* 0x0001e2000c101524 */
[----:B------:R-:W-:Y:S05]  /*4230*/  @!P1 BRA `(.L_x_82) ;  /* 0x0000000000309947 */ /* 0x000fea0003800000 */
        /* <DEDUP_REMOVED lines=12> */
.L_x_82:
[----:B------:R-:W-:Y:S05]  /*4300*/  BSYNC.RECONVERGENT B0 ;  /* 0x0000000000007941 */ /* 0x000fea0003800200 */
.L_x_81:
[----:B------:R2:W-:Y:S01]  /*4310*/  @!P4 ST.E.U16 desc[UR36][R4.64+0x18], R8 ;  /* 0x000018080400c985 */ /* 0x0005e2000c101524 */
[----:B------:R-:W-:Y:S03]  /*4320*/  BSSY.RECONVERGENT B0, `(.L_x_83) ;  /* 0x0000018000007945 */ /* 0x000fe60003800200 */
[----:B------:R2:W-:Y:S04]  /*4330*/  @!P4 ST.E.U16 desc[UR36][R4.64+0x1a], R8 ;  /* 0x00001a080400c985 */ /* 0x0005e8000c101524 */
[----:B------:R2:W-:Y:S04]  /*4340*/  @!P4 ST.E.U16 desc[UR36][R4.64+0x1c], R8 ;  /* 0x00001c080400c985 */ /* 0x0005e8000c101524 */
[----:B------:R2:W-:Y:S01]  /*4350*/  @!P4 ST.E.U16 desc[UR36][R4.64+0x1e], R8 ;  /* 0x00001e080400c985 */ /* 0x0005e2000c101524 */
[----:B------:R-:W-:Y:S05]  /*4360*/  @!P4 BRA `(.L_x_84) ;  /* 0x00000000004cc947 */ /* 0x000fea0003800000 */
[----:B------:R-:W-:Y:S01]  /*4370*/  ISETP.GE.AND P1, PT, R32, UR39, PT ;  /* 0x0000002720007c0c */ /* 0x000fe2000bf26270 */
[----:B0-----:R-:W-:-:S03]  /*4380*/  IMAD.MOV.U32 R6, RZ, RZ, 0xffff ;  /* 0x0000ffffff067424 */ /* 0x001fc600078e00ff */
[----:B------:R-:W-:-:S13]  /*4390*/  ISETP.LT.AND P1, PT, R23, R34, !P1 ;  /* 0x000000221700720c */ /* 0x000fda0004f21270 */
[----:B------:R4:W-:Y:S04]  /*43a0*/  @!P1 ST.E.U16 desc[UR36][R4.64+0x18], R6 ;  /* 0x0000180604009985 */ /* 0x0009e8000c101524 */
[----:B------:R4:W-:Y:S04]  /*43b0*/  @!P1 ST.E.U16 desc[UR36][R4.64+0x1a], R6 ;  /* 0x00001a0604009985 */ /* 0x0009e8000c101524 */
[----:B------:R4:W-:Y:S04]  /*43c0*/  @!P1 ST.E.U16 desc[UR36][R4.64+0x1c], R6 ;  /* 0x00001c0604009985 */ /* 0x0009e8000c101524 */
[----:B------:R4:W-:Y:S01]  /*43d0*/  @!P1 ST.E.U16 desc[UR36][R4.64+0x1e], R6 ;  /* 0x00001e0604009985 */ /* 0x0009e2000c101524 */
[----:B------:R-:W-:Y:S05]  /*43e0*/  @!P1 BRA `(.L_x_84) ;  /* 0x00000000002c9947 */ /* 0x000fea0003800000 */
[----:B----4-:R-:W0:Y:S01]  /*43f0*/  LDC.64 R6, c[0x0][0x380] ;  /* 0x0000e000ff067b82 */ /* 0x010e220000000a00 */
[----:B-1----:R-:W-:-:S04]  /*4400*/  VIADD R11, R18, 0xfffffffc ;  /* 0xfffffffc120b7836 */ /* 0x002fc80000000000 */
[----:B0-----:R-:W-:-:S05]  /*4410*/  IMAD.WIDE.U32 R6, R11, 0x2, R6 ;  /* 0x000000020b067825 */ /* 0x001fca00078e0006 */
[----:B------:R-:W4:Y:S04]  /*4420*/  LDG.E.U16 R11, desc[UR36][R6.64] ;  /* 0x00000024060b7981 */ /* 0x000f28000c1e1500 */
[----:B----4-:R0:W-:Y:S04]  /*4430*/  ST.E.U16 desc[UR36][R4.64+0x18], R11 ;  /* 0x0000180b04007985 */ /* 0x0101e8000c101524 */
[----:B------:R-:W4:Y:S04]  /*4440*/  LDG.E.U16 R13, desc[UR36][R6.64+0x2] ;  /* 0x00000224060d7981 */ /* 0x000f28000c1e1500 */
[----:B----4-:R0:W-:Y:S04]  /*4450*/  ST.E.U16 desc[UR36][R4.64+0x1a], R13 ;  /* 0x00001a0d04007985 */ /* 0x0101e8000c101524 */
[----:B------:R-:W4:Y:S04]  /*4460*/  LDG.E.U16 R15, desc[UR36][R6.64+0x4] ;  /* 0x00000424060f7981 */ /* 0x000f28000c1e1500 */
[----:B----4-:R0:W-:Y:S04]  /*4470*/  ST.E.U16 desc[UR36][R4.64+0x1c], R15 ;  /* 0x00001c0f04007985 */ /* 0x0101e8000c101524 */
[----:B------:R-:W4:Y:S04]  /*4480*/  LDG.E.U16 R21, desc[UR36][R6.64+0x6] ;  /* 0x0000062406157981 */ /* 0x000f28000c1e1500 */
[----:B----4-:R0:W-:Y:S02]  /*4490*/  ST.E.U16 desc[UR36][R4.64+0x1e], R21 ;  /* 0x00001e1504007985 */ /* 0x0101e4000c101524 */
.L_x_84:
[----:B------:R-:W-:Y:S05]  /*44a0*/  BSYNC.RECONVERGENT B0 ;  /* 0x0000000000007941 */ /* 0x000fea0003800200 */
.L_x_83:
[----:B------:R4:W-:Y:S01]  /*44b0*/  @!P5 ST.E.U16 desc[UR36][R4.64+0x20], R9 ;  /* 0x000020090400d985 */ /* 0x0009e2000c101524 */
[----:B------:R-:W-:Y:S01]  /*44c0*/  BSSY.RECONVERGENT B0, `(.L_x_85) ;  /* 0x000001a000007945 */ /* 0x000fe20003800200 */
[----:B01----:R-:W-:Y:S01]  /*44d0*/  MOV R11, 0xffff ;  /* 0x0000ffff000b7802 */ /* 0x003fe20000000f00 */
[----:B---3--:R-:W-:Y:S01]  /*44e0*/  IMAD.MOV.U32 R10, RZ, RZ, 0xffff ;  /* 0x0000ffffff0a7424 */ /* 0x008fe200078e00ff */
[----:B------:R4:W-:Y:S01]  /*44f0*/  @!P5 ST.E.U16 desc[UR36][R4.64+0x22], R9 ;  /* 0x000022090400d985 */ /* 0x0009e2000c101524 */
[----:B--2---:R-:W-:-:S03]  /*4500*/  IMAD.MOV.U32 R8, RZ, RZ, 0xffff ;  /* 0x0000ffffff087424 */ /* 0x004fc600078e00ff */
[----:B------:R4:W-:Y:S04]  /*4510*/  @!P5 ST.E.U16 desc[UR36][R4.64+0x24], R9 ;  /* 0x000024090400d985 */ /* 0x0009e8000c101524 */
[----:B------:R4:W-:Y:S01]  /*4520*/  @!P5 ST.E.U16 desc[UR36][R4.64+0x26], R9 ;  /* 0x000026090400d985 */ /* 0x0009e2000c101524 */
[----:B------:R-:W-:Y:S05]  /*4530*/  @!P5 BRA `(.L_x_86) ;  /* 0x000000000048d947 */ /* 0x000fea0003800000 */
[----:B------:R-:W-:Y:S01]  /*4540*/  ISETP.GE.AND P1, PT, R32, UR39, PT ;  /* 0x0000002720007c0c */ /* 0x000fe2000bf26270 */
[----:B----4-:R-:W-:-:S03]  /*4550*/  IMAD.MOV.U32 R6, RZ, RZ, 0xffff ;  /* 0x0000ffffff067424 */ /* 0x010fc600078e00ff */
[----:B------:R-:W-:-:S13]  /*4560*/  ISETP.LT.AND P1, PT, R31, R34, !P1 ;  /* 0x000000221f00720c */ /* 0x000fda0004f21270 */
[----:B------:R0:W-:Y:S04]  /*4570*/  @!P1 ST.E.U16 desc[UR36][R4.64+0x20], R6 ;  /* 0x0000200604009985 */ /* 0x0001e8000c101524 */
[----:B------:R0:W-:Y:S04]  /*4580*/  @!P1 ST.E.U16 desc[UR36][R4.64+0x22], R6 ;  /* 0x0000220604009985 */ /* 0x0001e8000c101524 */
[----:B------:R0:W-:Y:S04]  /*4590*/  @!P1 ST.E.U16 desc[UR36][R4.64+0x24], R6 ;  /* 0x0000240604009985 */ /* 0x0001e8000c101524 */
[----:B------:R0:W-:Y:S01]  /*45a0*/  @!P1 ST.E.U16 desc[UR36][R4.64+0x26], R6 ;  /* 0x0000260604009985 */ /* 0x0001e2000c101524 */
[----:B------:R-:W-:Y:S05]  /*45b0*/  @!P1 BRA `(.L_x_86) ;  /* 0x0000000000289947 */ /* 0x000fea0003800000 */
[----:B0-----:R-:W0:Y:S02]  /*45c0*/  LDC.64 R6, c[0x0][0x380] ;  /* 0x0000e000ff067b82 */ /* 0x001e240000000a00 */
        /* <DEDUP_REMOVED lines=9> */
.L_x_86:
[----:B------:R-:W-:Y:S05]  /*4660*/  BSYNC.RECONVERGENT B0 ;  /* 0x0000000000007941 */ /* 0x000fea0003800200 */
.L_x_85:
[----:B------:R2:W-:Y:S01]  /*4670*/  @!P0 ST.E.U16 desc[UR36][R4.64+0x28], R11 ;  /* 0x0000280b04008985 */ /* 0x0005e2000c101524 */
[----:B------:R-:W-:Y:S03]  /*4680*/  BSSY.RECONVERGENT B0, `(.L_x_87) ;  /* 0x0000019000007945 */ /* 0x000fe60003800200 */
[----:B------:R2:W-:Y:S04]  /*4690*/  @!P0 ST.E.U16 desc[UR36][R4.64+0x2a], R11 ;  /* 0x00002a0b04008985 */ /* 0x0005e8000c101524 */
[----:B------:R2:W-:Y:S04]  /*46a0*/  @!P0 ST.E.U16 desc[UR36][R4.64+0x2c], R11 ;  /* 0x00002c0b04008985 */ /* 0x0005e8000c101524 */
[----:B------:R2:W-:Y:S01]  /*46b0*/  @!P0 ST.E.U16 desc[UR36][R4.64+0x2e], R11 ;  /* 0x00002e0b04008985 */ /* 0x0005e2000c101524 */
[----:B------:R-:W-:Y:S05]  /*46c0*/  @!P0 BRA `(.L_x_88) ;  /* 0x0000000000508947 */ /* 0x000fea0003800000 */
[----:B------:R-:W-:Y:S01]  /*46d0*/  ISETP.GE.AND P0, PT, R32, UR39, PT ;  /* 0x0000002720007c0c */ /* 0x000fe2000bf06270 */
[----:B0---4-:R-:W-:-:S03]  /*46e0*/  IMAD.MOV.U32 R6, RZ, RZ, 0xffff ;  /* 0x0000ffffff067424 */ /* 0x011fc600078e00ff */
[----:B------:R-:W-:-:S13]  /*46f0*/  ISETP.LT.AND P0, PT, R3, R34, !P0 ;  /* 0x000000220300720c */ /* 0x000fda0004701270 */
[----:B------:R3:W-:Y:S04]  /*4700*/  @!P0 ST.E.U16 desc[UR36][R4.64+0x28], R6 ;  /* 0x0000280604008985 */ /* 0x0007e8000c101524 */
[----:B------:R3:W-:Y:S04]  /*4710*/  @!P0 ST.E.U16 desc[UR36][R4.64+0x2a], R6 ;  /* 0x00002a0604008985 */ /* 0x0007e8000c101524 */
[----:B------:R3:W-:Y:S04]  /*4720*/  @!P0 ST.E.U16 desc[UR36][R4.64+0x2c], R6 ;  /* 0x00002c0604008985 */ /* 0x0007e8000c101524 */
[----:B------:R3:W-:Y:S01]  /*4730*/  @!P0 ST.E.U16 desc[UR36][R4.64+0x2e], R6 ;  /* 0x00002e0604008985 */ /* 0x0007e2000c101524 */
[----:B------:R-:W-:Y:S05]  /*4740*/  @!P0 BRA `(.L_x_88) ;  /* 0x0000000000308947 */ /* 0x000fea0003800000 */
[----:B------:R-:W-:-:S05]  /*4750*/  IADD3 R7, P0, PT, R30, R31, RZ ;  /* 0x0000001f1e077210 */ /* 0x000fca0007f1e0ff */
[----:B------:R-:W-:Y:S01]  /*4760*/  IMAD.X R12, RZ, RZ, RZ, P0 ;  /* 0x000000ffff0c7224 */ /* 0x000fe200000e06ff */
[----:B---3--:R-:W-:-:S04]  /*4770*/  LEA R6, P0, R7, UR40, 0x1 ;  /* 0x0000002807067c11 */ /* 0x008fc8000f8008ff */
[----:B------:R-:W-:-:S05]  /*4780*/  LEA.HI.X R7, R7, UR41, R12, 0x1, P0 ;  /* 0x0000002907077c11 */ /* 0x000fca00080f0c0c */
[----:B-1----:R-:W3:Y:S04]  /*4790*/  LDG.E.U16 R9, desc[UR36][R6.64+0x8] ;  /* 0x0000082406097981 */ /* 0x002ee8000c1e1500 */
[----:B---3--:R0:W-:Y:S04]  /*47a0*/  ST.E.U16 desc[UR36][R4.64+0x28], R9 ;  /* 0x0000280904007985 */ /* 0x0081e8000c101524 */
[----:B--2---:R-:W2:Y:S04]  /*47b0*/  LDG.E.U16 R11, desc[UR36][R6.64+0xa] ;  /* 0x00000a24060b7981 */ /* 0x004ea8000c1e1500 */
[----:B--2---:R0:W-:Y:S04]  /*47c0*/  ST.E.U16 desc[UR36][R4.64+0x2a], R11 ;  /* 0x00002a0b04007985 */ /* 0x0041e8000c101524 */
[----:B------:R-:W2:Y:S04]  /*47d0*/  LDG.E.U16 R13, desc[UR36][R6.64+0xc] ;  /* 0x00000c24060d7981 */ /* 0x000ea8000c1e1500 */
[----:B--2---:R0:W-:Y:S04]  /*47e0*/  ST.E.U16 desc[UR36][R4.64+0x2c], R13 ;  /* 0x00002c0d04007985 */ /* 0x0041e8000c101524 */
[----:B------:R-:W2:Y:S04]  /*47f0*/  LDG.E.U16 R15, desc[UR36][R6.64+0xe] ;  /* 0x00000e24060f7981 */ /* 0x000ea8000c1e1500 */
[----:B--2---:R0:W-:Y:S02]  /*4800*/  ST.E.U16 desc[UR36][R4.64+0x2e], R15 ;  /* 0x00002e0f04007985 */ /* 0x0041e4000c101524 */
.L_x_88:
[----:B------:R-:W-:Y:S05]  /*4810*/  BSYNC.RECONVERGENT B0 ;  /* 0x0000000000007941 */ /* 0x000fea0003800200 */
.L_x_87:
[----:B------:R0:W-:Y:S01]  /*4820*/  @!P3 ST.E.U16 desc[UR36][R4.64+0x30], R10 ;  /* 0x0000300a0400b985 */ /* 0x0001e2000c101524 */
[----:B------:R-:W-:Y:S03]  /*4830*/  BSSY.RECONVERGENT B0, `(.L_x_89) ;  /* 0x0000019000007945 */ /* 0x000fe60003800200 */
[----:B------:R0:W-:Y:S04]  /*4840*/  @!P3 ST.E.U16 desc[UR36][R4.64+0x32], R10 ;  /* 0x0000320a0400b985 */ /* 0x0001e8000c101524 */
[----:B------:R0:W-:Y:S04]  /*4850*/  @!P3 ST.E.U16 desc[UR36][R4.64+0x34], R10 ;  /* 0x0000340a0400b985 */ /* 0x0001e8000c101524 */
[----:B------:R0:W-:Y:S01]  /*4860*/  @!P3 ST.E.U16 desc[UR36][R4.64+0x36], R10 ;  /* 0x0000360a0400b985 */ /* 0x0001e2000c101524 */
[----:B------:R-:W-:Y:S05]  /*4870*/  @!P3 BRA `(.L_x_90) ;  /* 0x000000000050b947 */ /* 0x000fea0003800000 */
[----:B0--34-:R-:W-:-:S05]  /*4880*/  VIADD R6, R32, 0x1 ;  /* 0x0000000120067836 */ /* 0x019fca0000000000 */
[----:B------:R-:W-:Y:S01]  /*4890*/  ISETP.GE.AND P0, PT, R6, UR39, PT ;  /* 0x0000002706007c0c */ /* 0x000fe2000bf06270 */
[----:B------:R-:W-:-:S03]  /*48a0*/  IMAD.MOV.U32 R6, RZ, RZ, 0xffff ;  /* 0x0000ffffff067424 */ /* 0x000fc600078e00ff */
[----:B------:R-:W-:-:S13]  /*48b0*/  ISETP.LT.AND P0, PT, R23, R34, !P0 ;  /* 0x000000221700720c */ /* 0x000fda0004701270 */
[----:B------:R0:W-:Y:S04]  /*48c0*/  @!P0 ST.E.U16 desc[UR36][R4.64+0x30], R6 ;  /* 0x0000300604008985 */ /* 0x0001e8000c101524 */
[----:B------:R0:W-:Y:S04]  /*48d0*/  @!P0 ST.E.U16 desc[UR36][R4.64+0x32], R6 ;  /* 0x0000320604008985 */ /* 0x0001e8000c101524 */
[----:B------:R0:W-:Y:S04]  /*48e0*/  @!P0 ST.E.U16 desc[UR36][R4.64+0x34], R6 ;  /* 0x0000340604008985 */ /* 0x0001e8000c101524 */
[----:B------:R0:W-:Y:S01]  /*48f0*/  @!P0 ST.E.U16 desc[UR36][R4.64+0x36], R6 ;  /* 0x0000360604008985 */ /* 0x0001e2000c101524 */
[----:B------:R-:W-:Y:S05]  /*4900*/  @!P0 BRA `(.L_x_90) ;  /* 0x00000000002c8947 */ /* 0x000fea0003800000 */
[----:B0-----:R-:W0:Y:S01]  /*4910*/  LDC.64 R6, c[0x0][0x380] ;  /* 0x0000e000ff067b82 */ /* 0x001e220000000a00 */
[----:B-1----:R-:W-:-:S04]  /*4920*/  VIADD R9, R16, 0xfffffffc ;  /* 0xfffffffc10097836 */ /* 0x002fc80000000000 */
[----:B0-----:R-:W-:-:S05]  /*4930*/  IMAD.WIDE.U32 R6, R9, 0x2, R6 ;  /* 0x0000000209067825 */ /* 0x001fca00078e0006 */
[----:B------:R-:W3:Y:S04]  /*4940*/  LDG.E.U16 R9, desc[UR36][R6.64] ;  /* 0x0000002406097981 */ /* 0x000ee8000c1e1500 */
[----:B---3--:R0:W-:Y:S04]  /*4950*/  ST.E.U16 desc[UR36][R4.64+0x30], R9 ;  /* 0x0000300904007985 */ /* 0x0081e8000c101524 */
[----:B--2---:R-:W2:Y:S04]  /*4960*/  LDG.E.U16 R11, desc[UR36][R6.64+0x2] ;  /* 0x00000224060b7981 */ /* 0x004ea8000c1e1500 */
[----:B--2---:R0:W-:Y:S04]  /*4970*/  ST.E.U16 desc[UR36][R4.64+0x32], R11 ;  /* 0x0000320b04007985 */ /* 0x0041e8000c101524 */
[----:B------:R-:W2:Y:S04]  /*4980*/  LDG.E.U16 R13, desc[UR36][R6.64+0x4] ;  /* 0x00000424060d7981 */ /* 0x000ea8000c1e1500 */
[----:B--2---:R0:W-:Y:S04]  /*4990*/  ST.E.U16 desc[UR36][R4.64+0x34], R13 ;  /* 0x0000340d04007985 */ /* 0x0041e8000c101524 */
[----:B------:R-:W2:Y:S04]  /*49a0*/  LDG.E.U16 R15, desc[UR36][R6.64+0x6] ;  /* 0x00000624060f7981 */ /* 0x000ea8000c1e1500 */
[----:B--2---:R0:W-:Y:S02]  /*49b0*/  ST.E.U16 desc[UR36][R4.64+0x36], R15 ;  /* 0x0000360f04007985 */ /* 0x0041e4000c101524 */
.L_x_90:
[----:B------:R-:W-:Y:S05]  /*49c0*/  BSYNC.RECONVERGENT B0 ;  /* 0x0000000000007941 */ /* 0x000fea0003800200 */
.L_x_89:
[----:B------:R0:W-:Y:S01]  /*49d0*/  @!P2 ST.E.U16 desc[UR36][R4.64+0x38], R8 ;  /* 0x000038080400a985 */ /* 0x0001e2000c101524 */
[----:B------:R-:W-:Y:S03]  /*49e0*/  BSSY.RECONVERGENT B0, `(.L_x_91) ;  /* 0x0000018000007945 */ /* 0x000fe60003800200 */
[----:B------:R0:W-:Y:S04]  /*49f0*/  @!P2 ST.E.U16 desc[UR36][R4.64+0x3a], R8 ;  /* 0x00003a080400a985 */ /* 0x0001e8000c101524 */
[----:B------:R0:W-:Y:S04]  /*4a00*/  @!P2 ST.E.U16 desc[UR36][R4.64+0x3c], R8 ;  /* 0x00003c080400a985 */ /* 0x0001e8000c101524 */
[----:B------:R0:W-:Y:S01]  /*4a10*/  @!P2 ST.E.U16 desc[UR36][R4.64+0x3e], R8 ;  /* 0x00003e080400a985 */ /* 0x0001e2000c101524 */
[----:B------:R-:W-:Y:S05]  /*4a20*/  @!P2 BRA `(.L_x_92) ;  /* 0x00000000004ca947 */ /* 0x000fea0003800000 */
[----:B0--34-:R-:W-:-:S05]  /*4a30*/  VIADD R6, R32, 0x1 ;  /* 0x0000000120067836 */ /* 0x019fca0000000000 */
[----:B------:R-:W-:Y:S02]  /*4a40*/  ISETP.GE.AND P0, PT, R6, UR39, PT ;  /* 0x0000002706007c0c */ /* 0x000fe4000bf06270 */
[----:B------:R-:W-:Y:S02]  /*4a50*/  MOV R6, 0xffff ;  /* 0x0000ffff00067802 */ /* 0x000fe40000000f00 */
        /* <DEDUP_REMOVED lines=16> */
.L_x_92:
[----:B------:R-:W-:Y:S05]  /*4b60*/  BSYNC.RECONVERGENT B0 ;  /* 0x0000000000007941 */ /* 0x000fea0003800200 */
.L_x_91:
[----:B------:R0:W-:Y:S01]  /*4b70*/  @!P6 ST.E.U16 desc[UR36][R4.64+0x40], R0 ;  /* 0x000040000400e985 */ /* 0x0001e2000c101524 */
[----:B------:R-:W-:Y:S03]  /*4b80*/  BSSY.RECONVERGENT B0, `(.L_x_93) ;  /* 0x000001a000007945 */ /* 0x000fe60003800200 */
[----:B------:R0:W-:Y:S04]  /*4b90*/  @!P6 ST.E.U16 desc[UR36][R4.64+0x42], R0 ;  /* 0x000042000400e985 */ /* 0x0001e8000c101524 */
[----:B------:R0:W-:Y:S04]  /*4ba0*/  @!P6 ST.E.U16 desc[UR36][R4.64+0x44], R0 ;  /* 0x000044000400e985 */ /* 0x0001e8000c101524 */
[----:B------:R0:W-:Y:S01]  /*4bb0*/  @!P6 ST.E.U16 desc[UR36][R4.64+0x46], R0 ;  /* 0x000046000400e985 */ /* 0x0001e2000c101524 */
[----:B------:R-:W-:Y:S05]  /*4bc0*/  @!P6 BRA `(.L_x_94) ;  /* 0x000000000054e947 */ /* 0x000fea0003800000 */
[----:B0-----:R-:W-:-:S05]  /*4bd0*/  VIADD R0, R32, 0x1 ;  /* 0x0000000120007836 */ /* 0x001fca0000000000 */
        /* <DEDUP_REMOVED lines=9> */
[----:B0-----:R-:W-:Y:S01]  /*4c70*/  IMAD.X R0, RZ, RZ, RZ, P0 ;  /* 0x000000ffff007224 */ /* 0x001fe200000e06ff */
[----:B---34-:R-:W-:-:S04]  /*4c80*/  LEA R6, P0, R31, UR40, 0x1 ;  /* 0x000000281f067c11 */ /* 0x018fc8000f8008ff */
[----:B------:R-:W-:-:S05]  /*4c90*/  LEA.HI.X R7, R31, UR41, R0, 0x1, P0 ;  /* 0x000000291f077c11 */ /* 0x000fca00080f0c00 */
[----:B------:R-:W3:Y:S04]  /*4ca0*/  LDG.E.U16 R3, desc[UR36][R6.64+0x8] ;  /* 0x0000082406037981 */ /* 0x000ee8000c1e1500 */
[----:B---3--:R0:W-:Y:S04]  /*4cb0*/  ST.E.U16 desc[UR36][R4.64+0x40], R3 ;  /* 0x0000400304007985 */ /* 0x0081e8000c101524 */
[----:B-1----:R-:W3:Y:S04]  /*4cc0*/  LDG.E.U16 R9, desc[UR36][R6.64+0xa] ;  /* 0x00000a2406097981 */ /* 0x002ee8000c1e1500 */
[----:B---3--:R0:W-:Y:S04]  /*4cd0*/  ST.E.U16 desc[UR36][R4.64+0x42], R9 ;  /* 0x0000420904007985 */ /* 0x0081e8000c101524 */
[----:B--2---:R-:W2:Y:S04]  /*4ce0*/  LDG.E.U16 R11, desc[UR36][R6.64+0xc] ;  /* 0x00000c24060b7981 */ /* 0x004ea8000c1e1500 */
[----:B--2---:R0:W-:Y:S04]  /*4cf0*/  ST.E.U16 desc[UR36][R4.64+0x44], R11 ;  /* 0x0000440b04007985 */ /* 0x0041e8000c101524 */
[----:B------:R-:W2:Y:S04]  /*4d00*/  LDG.E.U16 R13, desc[UR36][R6.64+0xe] ;  /* 0x00000e24060d7981 */ /* 0x000ea8000c1e1500 */
[----:B--2---:R0:W-:Y:S02]  /*4d10*/  ST.E.U16 desc[UR36][R4.64+0x46], R13 ;  /* 0x0000460d04007985 */ /* 0x0041e4000c101524 */
.L_x_94:
[----:B------:R-:W-:Y:S05]  /*4d20*/  BSYNC.RECONVERGENT B0 ;  /* 0x0000000000007941 */ /* 0x000fea0003800200 */
.L_x_93:
[----:B0-----:R-:W5:Y:S04]  /*4d30*/  LDG.E.U16 R0, desc[UR36][R40.64+0x2] ;  /* 0x0000022428007981 */ /* 0x001f68000c1e1500 */
[----:B------:R-:W5:Y:S01]  /*4d40*/  LDG.E.U16 R3, desc[UR36][R40.64+0x4] ;  /* 0x0000042428037981 */ /* 0x000f62000c1e1500 */
[----:B-1234-:R-:W-:Y:S01]  /*4d50*/  IMAD.MOV.U32 R4, RZ, RZ, 0x3e4ccccd ;  /* 0x3e4ccccdff047424 */ /* 0x01efe200078e00ff */
        /* <DEDUP_REMOVED lines=16> */
[----:B0-----:R-:W-:Y:S01]  /*4e60*/  @P0 FADD R0, RZ, R8 ;  /* 0x00000008ff000221 */ /* 0x001fe20000000000 */
[----:B------:R-:W-:-:S05]  /*4e70*/  ISETP.GT.U32.AND P0, PT, R28, 0x63, PT ;  /* 0x000000631c00780c */ /* 0x000fca0003f04070 */
[----:B------:R-:W0:Y:S02]  /*4e80*/  F2F.F64.F32 R4, R0 ;  /* 0x0000000000047310 */ /* 0x000e240000201800 */
[----:B0-----:R-:W-:Y:S01]  /*4e90*/  DFMA R6, R4, UR4, R6 ;  /* 0x0000000404067c2b */ /* 0x001fe20008000006 */
[----:B------:R-:W-:Y:S01]  /*4ea0*/  FSEL R5, RZ, 1.875, !P0 ;  /* 0x3ff00000ff057808 */ /* 0x000fe20004000000 */
[----:B------:R-:W-:-:S06]  /*4eb0*/  IMAD.MOV.U32 R4, RZ, RZ, RZ ;  /* 0x000000ffff047224 */ /* 0x000fcc00078e00ff */
[----:B------:R-:W-:Y:S01]  /*4ec0*/  DSETP.GE.AND P0, PT, R6, R4, PT ;  /* 0x000000040600722a */ /* 0x000fe20003f06000 */
[----:B------:R-:W-:-:S13]  /*4ed0*/  IMAD.MOV.U32 R4, RZ, RZ, 0x3 ;  /* 0x00000003ff047424 */ /* 0x000fda00078e00ff */
[----:B------:R-:W-:-:S05]  /*4ee0*/  @P0 PRMT R0, R4, 0x7610, R0 ;  /* 0x0000761004000816 */ /* 0x000fca0000000000 */
[----:B------:R1:W-:Y:S01]  /*4ef0*/  @P0 STG.E.U16 desc[UR36][R38.64], R0 ;  /* 0x0000000026000986 */ /* 0x0003e2000c101524 */
[----:B------:R-:W-:Y:S05]  /*4f00*/  BRA `(.L_x_69) ;  /* 0x0000000000387947 */ /* 0x000fea0003800000 */
.L_x_73:
[----:B------:R-:W2:Y:S01]  /*4f10*/  LDG.E.U16 R0, desc[UR36][R40.64+0x6] ;  /* 0x0000062428007981 */ /* 0x000ea2000c1e1500 */
[----:B------:R-:W-:Y:S02]  /*4f20*/  MOV R3, 0x3 ;  /* 0x0000000300037802 */ /* 0x000fe40000000f00 */
        /* <DEDUP_REMOVED lines=8> */
.L_x_72:
[----:B------:R2:W-:Y:S04]  /*4fb0*/  STG.E.U16 desc[UR36][R38.64], R2 ;  /* 0x0000000226007986 */ /* 0x0005e8000c101524 */
[----:B------:R-:W3:Y:S02]  /*4fc0*/  LDG.E.U16 R40, desc[UR36][R40.64+0x6] ;  /* 0x0000062428287981 */ /* 0x000ee4000c1e1500 */
[----:B---3--:R-:W-:-:S05]  /*4fd0*/  VIADD R3, R40, 0x1 ;  /* 0x0000000128037836 */ /* 0x008fca0000000000 */
[----:B------:R2:W-:Y:S02]  /*4fe0*/  STG.E.U16 desc[UR36][R38.64+0x6], R3 ;  /* 0x0000060326007986 */ /* 0x0005e4000c101524 */
.L_x_69:
[----:B------:R-:W-:Y:S05]  /*4ff0*/  BSYNC.RECONVERGENT B6 ;  /* 0x0000000000067941 */ /* 0x000fea0003800200 */
.L_x_66:
[----:B------:R0:W-:Y:S01]  /*5000*/  STG.E.U16 desc[UR36][R38.64+0x4], R19 ;  /* 0x0000041326007986 */ /* 0x0001e2000c101524 */
[----:B------:R-:W-:Y:S02]  /*5010*/  VIADD R27, R27, 0x1 ;  /* 0x000000011b1b7836 */ /* 0x000fe40000000000 */
[----:B------:R-:W-:Y:S02]  /*5020*/  VIADD R23, R23, 0x4 ;  /* 0x0000000417177836 */ /* 0x000fe40000000000 */
[----:B------:R-:W-:Y:S01]  /*5030*/  VIADD R17, R17, 0x4 ;  /* 0x0000000411117836 */ /* 0x000fe20000000000 */
[----:B------:R-:W-:Y:S01]  /*5040*/  ISETP.GE.AND P0, PT, R27, R22, PT ;  /* 0x000000161b00720c */ /* 0x000fe20003f06270 */
[----:B------:R-:W-:Y:S02]  /*5050*/  VIADD R16, R16, 0x4 ;  /* 0x0000000410107836 */ /* 0x000fe40000000000 */
[----:B------:R-:W-:-:S10]  /*5060*/  VIADD R18, R18, 0x4 ;  /* 0x0000000412127836 */ /* 0x000fd40000000000 */
[----:B0-----:R-:W-:Y:S05]  /*5070*/  @!P0 BRA `(.L_x_95) ;  /* 0xffffffe400f48947 */ /* 0x001fea000383ffff */
.L_x_65:
[----:B0-----:R-:W-:Y:S05]  /*5080*/  BSYNC.RECONVERGENT B7 ;  /* 0x0000000000077941 */ /* 0x001fea0003800200 */
.L_x_64:
[----:B------:R-:W4:Y:S01]  /*5090*/  LDCU UR4, c[0x0][0x3a8] ;  /* 0x00007500ff0477ac */ /* 0x000f220008000800 */
[----:B------:R-:W5:Y:S01]  /*50a0*/  LDCU UR5, c[0x0][0x39c] ;  /* 0x00007380ff0577ac */ /* 0x000f620008000800 */
[----:B----4-:R-:W-:-:S04]  /*50b0*/  ISETP.GE.AND P0, PT, R36, UR4, PT ;  /* 0x0000000424007c0c */ /* 0x010fc8000bf06270 */
[----:B-----5:R-:W-:-:S13]  /*50c0*/  ISETP.GE.OR P0, PT, R29, UR5, P0 ;  /* 0x000000051d007c0c */ /* 0x020fda0008706670 */
[----:B0-----:R-:W-:Y:S05]  /*50d0*/  @P0 EXIT ;  /* 0x000000000000094d */ /* 0x001fea0003800000 */
[----:B------:R-:W0:Y:S01]  /*50e0*/  LDC.64 R26, c[0x0][0x3a0] ;  /* 0x0000e800ff1a7b82 */ /* 0x000e220000000a00 */
[----:B------:R-:W4:Y:S07]  /*50f0*/  LDCU UR4, c[0x0][0x398] ;  /* 0x00007300ff0477ac */ /* 0x000f2e0008000800 */
[----:B------:R-:W5:Y:S08]  /*5100*/  LDC.64 R22, c[0x0][0x390] ;  /* 0x0000e400ff167b82 */ /* 0x000f700000000a00 */
[----:B------:R-:W2:Y:S01]  /*5110*/  LDC.64 R18, c[0x0][0x380] ;  /* 0x0000e000ff127b82 */ /* 0x000ea20000000a00 */
[----:B0-----:R-:W-:-:S07]  /*5120*/  IMAD R26, R27, R26, R36 ;  /* 0x0000001a1b1a7224 */ /* 0x001fce00078e0224 */
[----:B-1-3--:R-:W0:Y:S01]  /*5130*/  LDC.64 R16, c[0x0][0x388] ;  /* 0x0000e200ff107b82 */ /* 0x00ae220000000a00 */
[----:B------:R-:W-:Y:S02]  /*5140*/  IMAD.SHL.U32 R25, R26, 0x4, RZ ;  /* 0x000000041a197824 */ /* 0x000fe400078e00ff */
[----:B-----5:R-:W-:Y:S02]  /*5150*/  IMAD.SHL.U32 R22, R22, 0x4, RZ ;  /* 0x0000000416167824 */ /* 0x020fe400078e00ff */
[----:B----4-:R-:W-:-:S04]  /*5160*/  IMAD R23, R23, UR4, R29 ;  /* 0x0000000417177c24 */ /* 0x010fc8000f8e021d */
[----:B------:R-:W-:-:S05]  /*5170*/  IMAD R28, R22, R23, RZ ;  /* 0x00000017161c7224 */ /* 0x000fca00078e02ff */
[----:B------:R-:W-:-:S05]  /*5180*/  IADD3 R27, PT, PT, R25, R28, RZ ;  /* 0x0000001c191b7210 */ /* 0x000fca0007ffe0ff */
[----:B--2---:R-:W-:-:S05]  /*5190*/  IMAD.WIDE R18, R27, 0x2, R18 ;  /* 0x000000021b127825 */ /* 0x004fca00078e0212 */
[----:B------:R-:W2:Y:S01]  /*51a0*/  LDG.E.U16 R0, desc[UR36][R18.64+0x2] ;  /* 0x0000022412007981 */ /* 0x000ea2000c1e1500 */
[----:B0-----:R-:W-:-:S04]  /*51b0*/  IMAD.WIDE R16, R27, 0x2, R16 ;  /* 0x000000021b107825 */ /* 0x001fc800078e0210 */
        /* <DEDUP_REMOVED lines=12> */
[----:B------:R-:W2:Y:S01]  /*5280*/  LDG.E.U16 R18, desc[UR36][R18.64+0x2] ;  /* 0x0000022412127981 */ /* 0x000ea2000c1e1500 */
[----:B------:R-:W0:Y:S01]  /*5290*/  LDCU UR4, c[0x0][0x3ac] ;  /* 0x00007580ff0477ac */ /* 0x000e220008000800 */
[----:B------:R-:W-:-:S04]  /*52a0*/  IMAD R5, R5, R36, R5 ;  /* 0x0000002405057224 */ /* 0x000fc800078e0205 */
[----:B0-----:R-:W-:-:S04]  /*52b0*/  IMAD R5, R5, UR4, RZ ;  /* 0x0000000405057c24 */ /* 0x001fc8000f8e02ff */
[----:B------:R-:W-:-:S04]  /*52c0*/  IMAD.HI.U32 R2, R5, 0x446f8657, RZ ;  /* 0x446f865705027827 */ /* 0x000fc800078e00ff */
[----:B------:R-:W-:-:S05]  /*52d0*/  IMAD.IADD R3, R5, 0x1, -R2 ;  /* 0x0000000105037824 */ /* 0x000fca00078e0a02 */
[----:B------:R-:W-:Y:S02]  /*52e0*/  LEA.HI R3, R3, R2, RZ, 0x1f ;  /* 0x0000000203037211 */ /* 0x000fe400078ff8ff */
[----:B--2---:R-:W-:-:S04]  /*52f0*/  PRMT R0, R18, 0x9910, RZ ;  /* 0x0000991012007816 */ /* 0x004fc800000000ff */
[----:B------:R-:W-:Y:S02]  /*5300*/  ISETP.GT.AND P0, PT, R0, 0x68, PT ;  /* 0x000000680000780c */ /* 0x000fe40003f04270 */
[----:B------:R-:W-:-:S05]  /*5310*/  SHF.R.U32.HI R0, RZ, 0x6, R3 ;  /* 0x00000006ff007819 */ /* 0x000fca0000011603 */
[----:B------:R-:W-:-:S06]  /*5320*/  IMAD R0, R0, -0x65, R5 ;  /* 0xffffff9b00007824 */ /* 0x000fcc00078e0205 */
        /* <DEDUP_REMOVED lines=9> */
.L_x_100:
        /* <DEDUP_REMOVED lines=10> */
.L_x_101:
        /* <DEDUP_REMOVED lines=10> */
.L_x_98:
        /* <DEDUP_REMOVED lines=10> */
.L_x_97:
[----:B------:R-:W-:-:S13]  /*55a0*/  ISETP.NE.AND P0, PT, R2, 0x2, PT ;  /* 0x000000020200780c */ /* 0x000fda0003f05270 */
[----:B------:R-:W-:Y:S05]  /*55b0*/  @!P0 BRA `(.L_x_102) ;  /* 0x0000001400248947 */ /* 0x000fea0003800000 */
[----:B------:R-:W-:-:S13]  /*55c0*/  ISETP.NE.AND P0, PT, R2, 0x3, PT ;  /* 0x000000030200780c */ /* 0x000fda0003f05270 */
[----:B------:R-:W-:Y:S05]  /*55d0*/  @!P0 BRA `(.L_x_103) ;  /* 0x0000001000f48947 */ /* 0x000fea0003800000 */
[----:B------:R-:W-:-:S13]  /*55e0*/  ISETP.NE.AND P0, PT, R2, 0x4, PT ;  /* 0x000000040200780c */ /* 0x000fda0003f05270 */
[----:B------:R-:W-:Y:S05]  /*55f0*/  @P0 BRA `(.L_x_99) ;  /* 0x0000001400500947 */ /* 0x000fea0003800000 */
[----:B------:R-:W0:Y:S01]  /*5600*/  LDCU UR4, c[0x0][0x3b4] ;  /* 0x00007680ff0477ac */ /* 0x000e220008000800 */
[----:B------:R-:W-:Y:S01]  /*5610*/  IMAD R5, R5, R36, R5 ;  /* 0x0000002405057224 */ /* 0x000fe200078e0205 */
[----:B------:R-:W-:Y:S01]  /*5620*/  MOV R2, 0x0 ;  /* 0x0000000000027802 */ /* 0x000fe20000000f00 */
[----:B------:R-:W-:-:S05]  /*5630*/  IMAD.MOV.U32 R4, RZ, RZ, 0x48 ;  /* 0x00000048ff047424 */ /* 0x000fca00078e00ff */
[----:B------:R-:W1:Y:S01]  /*5640*/  LDC.64 R2, c[0x4][R2] ;  /* 0x0100000002027b82 */ /* 0x000e620000000a00 */
[----:B0-----:R-:W-:-:S04]  /*5650*/  IMAD R5, R5, UR4, RZ ;  /* 0x0000000405057c24 */ /* 0x001fc8000f8e02ff */
[----:B------:R-:W-:-:S04]  /*5660*/  IMAD.HI.U32 R0, R5, 0x446f8657, RZ ;  /* 0x446f865705007827 */ /* 0x000fc800078e00ff */
[----:B------:R-:W-:-:S05]  /*5670*/  IMAD.IADD R7, R5, 0x1, -R0 ;  /* 0x0000000105077824 */ /* 0x000fca00078e0a00 */
[----:B------:R-:W-:-:S04]  /*5680*/  LEA.HI R7, R7, R0, RZ, 0x1f ;  /* 0x0000000007077211 */ /* 0x000fc800078ff8ff */
[----:B------:R-:W-:-:S05]  /*5690*/  SHF.R.U32.HI R24, RZ, 0x6, R7 ;  /* 0x00000006ff187819 */ /* 0x000fca0000011607 */
[----:B------:R-:W-:Y:S02]  /*56a0*/  IMAD R24, R24, -0x65, R5 ;  /* 0xffffff9b18187824 */ /* 0x000fe400078e0205 */
[----:B------:R-:W-:-:S07]  /*56b0*/  IMAD.MOV.U32 R5, RZ, RZ, RZ ;  /* 0x000000ffff057224 */ /* 0x000fce00078e00ff */
[----:B------:R-:W-:-:S07]  /*56c0*/  LEPC R20, `(.L_x_104) ;  /* 0x000000001014794e */ /* 0x000fce0000000000 */
[----:B-1----:R-:W-:Y:S05]  /*56d0*/  CALL.ABS.NOINC R2 ;  /* 0x0000000002007343 */ /* 0x002fea0003c00000 */
.L_x_104:
[----:B------:R-:W-:Y:S01]  /*56e0*/  VIMNMX R6, PT, PT, R26, R23, PT ;  /* 0x000000171a067248 */ /* 0x000fe20003fe0100 */
[----:B------:R-:W-:Y:S01]  /*56f0*/  BSSY.RECONVERGENT B0, `(.L_x_105) ;  /* 0x0000020000007945 */ /* 0x000fe20003800200 */
[----:B------:R-:W-:Y:S02]  /*5700*/  IMAD.IADD R0, R28, 0x1, -R22 ;  /* 0x000000011c007824 */ /* 0x000fe400078e0a16 */
[----:B------:R-:W-:Y:S01]  /*5710*/  ISETP.GE.AND P0, PT, R6, 0x1, PT ;  /* 0x000000010600780c */ /* 0x000fe20003f06270 */
[----:B------:R-:W-:-:S12]  /*5720*/  VIADD R7, R25, 0xfffffffc ;  /* 0xfffffffc19077836 */ /* 0x000fd80000000000 */
[----:B------:R-:W-:Y:S05]  /*5730*/  @!P0 BRA `(.L_x_106) ;  /* 0x0000000000588947 */ /* 0x000fea0003800000 */
[----:B------:R-:W0:Y:S02]  /*5740*/  LDCU UR4, c[0x0][0x390] ;  /* 0x00007200ff0477ac */ /* 0x000e240008000800 */
[----:B0-----:R-:W-:-:S04]  /*5750*/  ISETP.GT.AND P0, PT, R23, UR4, PT ;  /* 0x0000000417007c0c */ /* 0x001fc8000bf04270 */
[----:B------:R-:W-:-:S13]  /*5760*/  ISETP.GE.OR P0, PT, R7, R22, P0 ;  /* 0x000000160700720c */ /* 0x000fda0000706670 */
        /* <DEDUP_REMOVED lines=13> */
.L_x_107:
[----:B------:R-:W-:-:S05]  /*5840*/  MOV R2, 0xffff ;  /* 0x0000ffff00027802 */ /* 0x000fca0000000f00 */
[----:B------:R1:W-:Y:S04]  /*5850*/  ST.E.U16 desc[UR36][R4.64], R2 ;  /* 0x0000000204007985 */ /* 0x0003e8000c101524 */
[----:B------:R1:W-:Y:S04]  /*5860*/  ST.E.U16 desc[UR36][R4.64+0x2], R2 ;  /* 0x0000020204007985 */ /* 0x0003e8000c101524 */
[----:B------:R1:W-:Y:S04]  /*5870*/  ST.E.U16 desc[UR36][R4.64+0x4], R2 ;  /* 0x0000040204007985 */ /* 0x0003e8000c101524 */
[----:B------:R1:W-:Y:S01]  /*5880*/  ST.E.U16 desc[UR36][R4.64+0x6], R2 ;  /* 0x0000060204007985 */ /* 0x0003e2000c101524 */
[----:B------:R-:W-:Y:S05]  /*5890*/  BRA `(.L_x_108) ;  /* 0x0000000000147947 */ /* 0x000fea0003800000 */
.L_x_106:
[----:B------:R-:W-:-:S05]  /*58a0*/  IMAD.MOV.U32 R2, RZ, RZ, 0xffff ;  /* 0x0000ffffff027424 */ /* 0x000fca00078e00ff */
[----:B------:R0:W-:Y:S04]  /*58b0*/  ST.E.U16 desc[UR36][R4.64], R2 ;  /* 0x0000000204007985 */ /* 0x0001e8000c101524 */
[----:B------:R0:W-:Y:S04]  /*58c0*/  ST.E.U16 desc[UR36][R4.64+0x2], R2 ;  /* 0x0000020204007985 */ /* 0x0001e8000c101524 */
[----:B------:R0:W-:Y:S04]  /*58d0*/  ST.E.U16 desc[UR36][R4.64+0x4], R2 ;  /* 0x0000040204007985 */ /* 0x0001e8000c101524 */
[----:B------:R0:W-:Y:S02]  /*58e0*/  ST.E.U16 desc[UR36][R4.64+0x6], R2 ;  /* 0x0000060204007985 */ /* 0x0001e4000c101524 */
.L_x_108:
[----:B------:R-:W-:Y:S05]  /*58f0*/  BSYNC.RECONVERGENT B0 ;  /* 0x0000000000007941 */ /* 0x000fea0003800200 */
.L_x_105:
[C---:B------:R-:W-:Y:S01]  /*5900*/  ISETP.GT.AND P1, PT, R23.reuse, RZ, PT ;  /* 0x000000ff1700720c */ /* 0x040fe20003f24270 */
[----:B01----:R-:W-:Y:S01]  /*5910*/  IMAD.MOV.U32 R2, RZ, RZ, 0xffff ;  /* 0x0000ffffff027424 */ /* 0x003fe200078e00ff */
[----:B--2---:R-:W0:Y:S01]  /*5920*/  LDC R9, c[0x0][0x390] ;  /* 0x0000e400ff097b82 */ /* 0x004e220000000800 */
        /* <DEDUP_REMOVED lines=16> */
[----:B------:R-:W2:Y:S01]  /*5a30*/  LDCU UR4, c[0x0][0x390] ;  /* 0x00007200ff0477ac */ /* 0x000ea20008000800 */
[----:B-1----:R-:W-:Y:S01]  /*5a40*/  IMAD.MOV.U32 R2, RZ, RZ, 0xffff ;  /* 0x0000ffffff027424 */ /* 0x002fe200078e00ff */
[----:B--2---:R-:W-:-:S04]  /*5a50*/  ISETP.GT.AND P3, PT, R23, UR4, PT ;  /* 0x0000000417007c0c */ /* 0x004fc8000bf64270 */
[----:B------:R-:W-:-:S13]  /*5a60*/  ISETP.LT.AND P3, PT, R25, R22, !P3 ;  /* 0x000000161900720c */ /* 0x000fda0005f61270 */
        /* <DEDUP_REMOVED lines=16> */
.L_x_110:
[----:B------:R-:W-:Y:S05]  /*5b70*/  BSYNC.RECONVERGENT B0 ;  /* 0x0000000000007941 */ /* 0x000fea0003800200 */
.L_x_109:
[----:B------:R4:W-:Y:S01]  /*5b80*/  @!P1 ST.E.U16 desc[UR36][R4.64+0x10], R14 ;  /* 0x0000100e04009985 */ /* 0x0009e2000c101524 */
[----:B------:R-:W-:Y:S01]  /*5b90*/  BSSY.RECONVERGENT B0, `(.L_x_111) ;  /* 0x0000022000007945 */ /* 0x000fe20003800200 */
[C---:B------:R-:W-:Y:S01]  /*5ba0*/  ISETP.GT.AND P3, PT, R26.reuse, RZ, P2 ;  /* 0x000000ff1a00720c */ /* 0x040fe20001764270 */
[----:B------:R-:W-:Y:S01]  /*5bb0*/  IMAD.MOV.U32 R20, RZ, RZ, 0xffff ;  /* 0x0000ffffff147424 */ /* 0x000fe200078e00ff */
[----:B------:R4:W-:Y:S01]  /*5bc0*/  @!P1 ST.E.U16 desc[UR36][R4.64+0x12], R14 ;  /* 0x0000120e04009985 */ /* 0x0009e2000c101524 */
[----:B------:R-:W-:Y:S01]  /*5bd0*/  ISETP.GT.AND P2, PT, R26, -0x1, P2 ;  /* 0xffffffff1a00780c */ /* 0x000fe20001744270 */
[----:B---3--:R-:W-:Y:S01]  /*5be0*/  IMAD.MOV.U32 R13, RZ, RZ, 0xffff ;  /* 0x0000ffffff0d7424 */ /* 0x008fe200078e00ff */
[----:B------:R-:W-:Y:S01]  /*5bf0*/  MOV R8, 0xffff ;  /* 0x0000ffff00087802 */ /* 0x000fe20000000f00 */
[----:B------:R4:W-:Y:S01]  /*5c00*/  @!P1 ST.E.U16 desc[UR36][R4.64+0x14], R14 ;  /* 0x0000140e04009985 */ /* 0x0009e2000c101524 */
[----:B------:R-:W-:Y:S02]  /*5c10*/  IMAD.MOV.U32 R12, RZ, RZ, 0xffff ;  /* 0x0000ffffff0c7424 */ /* 0x000fe400078e00ff */
[----:B------:R-:W-:Y:S01]  /*5c20*/  IMAD.MOV.U32 R6, RZ, RZ, 0xffff ;  /* 0x0000ffffff067424 */ /* 0x000fe200078e00ff */
[----:B------:R4:W-:Y:S01]  /*5c30*/  @!P1 ST.E.U16 desc[UR36][R4.64+0x16], R14 ;  /* 0x0000160e04009985 */ /* 0x0009e2000c101524 */
[----:B------:R-:W-:-:S02]  /*5c40*/  IMAD.MOV.U32 R10, RZ, RZ, 0xffff ;  /* 0x0000ffffff0a7424 */ /* 0x000fc400078e00ff */
[----:B------:R-:W-:Y:S01]  /*5c50*/  VIADD R11, R25, 0x4 ;  /* 0x00000004190b7836 */ /* 0x000fe20000000000 */
[----:B------:R-:W-:Y:S06]  /*5c60*/  @!P1 BRA `(.L_x_112) ;  /* 0x0000000000509947 */ /* 0x000fec0003800000 */
[----:B------:R-:W3:Y:S01]  /*5c70*/  LDCU UR4, c[0x0][0x390] ;  /* 0x00007200ff0477ac */ /* 0x000ee20008000800 */
[----:B-12---:R-:W-:Y:S01]  /*5c80*/  IMAD.MOV.U32 R2, RZ, RZ, 0xffff ;  /* 0x0000ffffff027424 */ /* 0x006fe200078e00ff */
[----:B---3--:R-:W-:-:S04]  /*5c90*/  ISETP.GT.AND P1, PT, R23, UR4, PT ;  /* 0x0000000417007c0c */ /* 0x008fc8000bf24270 */
[----:B------:R-:W-:-:S13]  /*5ca0*/  ISETP.LT.AND P1, PT, R11, R22, !P1 ;  /* 0x000000160b00720c */ /* 0x000fda0004f21270 */
[----:B------:R3:W-:Y:S04]  /*5cb0*/  @!P1 ST.E.U16 desc[UR36][R4.64+0x10], R2 ;  /* 0x0000100204009985 */ /* 0x0007e8000c101524 */
[----:B------:R3:W-:Y:S04]  /*5cc0*/  @!P1 ST.E.U16 desc[UR36][R4.64+0x12], R2 ;  /* 0x0000120204009985 */ /* 0x0007e8000c101524 */
[----:B------:R3:W-:Y:S04]  /*5cd0*/  @!P1 ST.E.U16 desc[UR36][R4.64+0x14], R2 ;  /* 0x0000140204009985 */ /* 0x0007e8000c101524 */
[----:B------:R3:W-:Y:S01]  /*5ce0*/  @!P1 ST.E.U16 desc[UR36][R4.64+0x16], R2 ;  /* 0x0000160204009985 */ /* 0x0007e2000c101524 */
[----:B------:R-:W-:Y:S05]  /*5cf0*/  @!P1 BRA `(.L_x_112) ;  /* 0x00000000002c9947 */ /* 0x000fea0003800000 */
[----:B---3--:R-:W1:Y:S01]  /*5d00*/  LDC.64 R2, c[0x0][0x380] ;  /* 0x0000e000ff027b82 */ /* 0x008e620000000a00 */
        /* <DEDUP_REMOVED lines=10> */
.L_x_112:
[----:B------:R-:W-:Y:S05]  /*5db0*/  BSYNC.RECONVERGENT B0 ;  /* 0x0000000000007941 */ /* 0x000fea0003800200 */
.L_x_111:
        /* <DEDUP_REMOVED lines=9> */
[----:B------:R-:W-:-:S13]  /*5e50*/  ISETP.LT.AND P1, PT, R7, R22, !P1 ;  /* 0x000000160700720c */ /* 0x000fda0004f21270 */
[----:B------:R1:W-:Y:S04]  /*5e60*/  @!P1 ST.E.U16 desc[UR36][R4.64+0x18], R2 ;  /* 0x0000180204009985 */ /* 0x0003e8000c101524 */
[----:B------:R1:W-:Y:S04]  /*5e70*/  @!P1 ST.E.U16 desc[UR36][R4.64+0x1a], R2 ;  /* 0x00001a0204009985 */ /* 0x0003e8000c101524 */
[----:B------:R1:W-:Y:S04]  /*5e80*/  @!P1 ST.E.U16 desc[UR36][R4.64+0x1c], R2 ;  /* 0x00001c0204009985 */ /* 0x0003e8000c101524 */
[----:B------:R1:W-:Y:S01]  /*5e90*/  @!P1 ST.E.U16 desc[UR36][R4.64+0x1e], R2 ;  /* 0x00001e0204009985 */ /* 0x0003e2000c101524 */
[----:B------:R-:W-:Y:S05]  /*5ea0*/  @!P1 BRA `(.L_x_114) ;  /* 0x00000000002c9947 */ /* 0x000fea0003800000 */
[----:B-1----:R-:W1:Y:S01]  /*5eb0*/  LDC.64 R2, c[0x0][0x380] ;  /* 0x0000e000ff027b82 */ /* 0x002e620000000a00 */
[----:B------:R-:W-:-:S04]  /*5ec0*/  VIADD R15, R27, 0xfffffffc ;  /* 0xfffffffc1b0f7836 */ /* 0x000fc80000000000 */
        /* <DEDUP_REMOVED lines=9> */
.L_x_114:
[----:B------:R-:W-:Y:S05]  /*5f60*/  BSYNC.RECONVERGENT B0 ;  /* 0x0000000000007941 */ /* 0x000fea0003800200 */
.L_x_113:
        /* <DEDUP_REMOVED lines=21> */
[----:B------:R-:W2:Y:S04]  /*60c0*/  LDG.E.U16 R21, desc[UR36][R2.64+0x4] ;  /* 0x0000042402157981 */ /* 0x000ea8000c1e1500 */
[----:B--2---:R0:W-:Y:S04]  /*60d0*/  ST.E.U16 desc[UR36][R4.64+0x24], R21 ;  /* 0x0000241504007985 */ /* 0x0041e8000c101524 */
[----:B------:R-:W2:Y:S04]  /*60e0*/  LDG.E.U16 R31, desc[UR36][R2.64+0x6] ;  /* 0x00000624021f7981 */ /* 0x000ea8000c1e1500 */
[----:B--2---:R0:W-:Y:S02]  /*60f0*/  ST.E.U16 desc[UR36][R4.64+0x26], R31 ;  /* 0x0000261f04007985 */ /* 0x0041e4000c101524 */
.L_x_116:
[----:B------:R-:W-:Y:S05]  /*6100*/  BSYNC.RECONVERGENT B0 ;  /* 0x0000000000007941 */ /* 0x000fea0003800200 */
.L_x_115:
        /* <DEDUP_REMOVED lines=26> */
.L_x_118:
[----:B------:R-:W-:Y:S05]  /*62b0*/  BSYNC.RECONVERGENT B0 ;  /* 0x0000000000007941 */ /* 0x000fea0003800200 */
.L_x_117:
[----:B------:R4:W-:Y:S01]  /*62c0*/  @!P3 ST.E.U16 desc[UR36][R4.64+0x30], R6 ;  /* 0x000030060400b985 */ /* 0x0009e2000c101524 */
[----:B------:R-:W-:Y:S01]  /*62d0*/  BSSY.RECONVERGENT B0, `(.L_x_119) ;  /* 0x000001c000007945 */ /* 0x000fe20003800200 */
[----:B-123--:R-:W-:Y:S01]  /*62e0*/  @!P6 PRMT R2, R10, 0x7610, R2 ;  /* 0x000076100a02e816 */ /* 0x00efe20000000002 */
[----:B0-----:R-:W-:Y:S01]  /*62f0*/  IMAD R0, R9, 0x8, R0 ;  /* 0x0000000809007824 */ /* 0x001fe200078e0200 */
[----:B------:R4:W-:Y:S01]  /*6300*/  @!P3 ST.E.U16 desc[UR36][R4.64+0x32], R6 ;  /* 0x000032060400b985 */ /* 0x0009e2000c101524 */
[----:B------:R-:W-:Y:S02]  /*6310*/  @!P2 PRMT R10, R8, 0x7610, R10 ;  /* 0x00007610080aa816 */ /* 0x000fe4000000000a */
[----:B------:R-:W-:Y:S01]  /*6320*/  IADD3 R8, PT, PT, R23, 0x1, RZ ;  /* 0x0000000117087810 */ /* 0x000fe20007ffe0ff */
[----:B------:R4:W-:Y:S04]  /*6330*/  @!P3 ST.E.U16 desc[UR36][R4.64+0x34], R6 ;  /* 0x000034060400b985 */ /* 0x0009e8000c101524 */
[----:B------:R4:W-:Y:S01]  /*6340*/  @!P3 ST.E.U16 desc[UR36][R4.64+0x36], R6 ;  /* 0x000036060400b985 */ /* 0x0009e2000c101524 */
[----:B------:R-:W-:Y:S05]  /*6350*/  @!P3 BRA `(.L_x_120) ;  /* 0x00000000004cb947 */ /* 0x000fea0003800000 */
[----:B------:R-:W-:Y:S01]  /*6360*/  ISETP.GE.AND P0, PT, R8, R9, PT ;  /* 0x000000090800720c */ /* 0x000fe20003f06270 */
[----:B------:R-:W-:-:S03]  /*6370*/  IMAD.MOV.U32 R3, RZ, RZ, 0xffff ;  /* 0x0000ffffff037424 */ /* 0x000fc600078e00ff */
[----:B------:R-:W-:-:S13]  /*6380*/  ISETP.LT.AND P0, PT, R7, R22, !P0 ;  /* 0x000000160700720c */ /* 0x000fda0004701270 */
[----:B------:R0:W-:Y:S04]  /*6390*/  @!P0 ST.E.U16 desc[UR36][R4.64+0x30], R3 ;  /* 0x0000300304008985 */ /* 0x0001e8000c101524 */
[----:B------:R0:W-:Y:S04]  /*63a0*/  @!P0 ST.E.U16 desc[UR36][R4.64+0x32], R3 ;  /* 0x0000320304008985 */ /* 0x0001e8000c101524 */
[----:B------:R0:W-:Y:S04]  /*63b0*/  @!P0 ST.E.U16 desc[UR36][R4.64+0x34], R3 ;  /* 0x0000340304008985 */ /* 0x0001e8000c101524 */
[----:B------:R0:W-:Y:S01]  /*63c0*/  @!P0 ST.E.U16 desc[UR36][R4.64+0x36], R3 ;  /* 0x0000360304008985 */ /* 0x0001e2000c101524 */
[----:B------:R-:W-:Y:S05]  /*63d0*/  @!P0 BRA `(.L_x_120) ;  /* 0x00000000002c8947 */ /* 0x000fea0003800000 */
[----:B------:R-:W4:Y:S01]  /*63e0*/  LDC.64 R12, c[0x0][0x380] ;  /* 0x0000e000ff0c7b82 */ /* 0x000f220000000a00 */
[----:B------:R-:W-:-:S04]  /*63f0*/  IMAD.IADD R7, R7, 0x1, R0 ;  /* 0x0000000107077824 */ /* 0x000fc800078e0200 */
[----:B----4-:R-:W-:-:S05]  /*6400*/  IMAD.WIDE.U32 R6, R7, 0x2, R12 ;  /* 0x0000000207067825 */ /* 0x010fca00078e000c */
        /* <DEDUP_REMOVED lines=8> */
.L_x_120:
[----:B------:R-:W-:Y:S05]  /*6490*/  BSYNC.RECONVERGENT B0 ;  /* 0x0000000000007941 */ /* 0x000fea0003800200 */
.L_x_119:
[----:B------:R2:W-:Y:S01]  /*64a0*/  @!P2 ST.E.U16 desc[UR36][R4.64+0x38], R10 ;  /* 0x0000380a0400a985 */ /* 0x0005e2000c101524 */
[----:B------:R-:W-:Y:S03]  /*64b0*/  BSSY.RECONVERGENT B0, `(.L_x_121) ;  /* 0x0000018000007945 */ /* 0x000fe60003800200 */
[----:B------:R2:W-:Y:S04]  /*64c0*/  @!P2 ST.E.U16 desc[UR36][R4.64+0x3a], R10 ;  /* 0x00003a0a0400a985 */ /* 0x0005e8000c101524 */
[----:B------:R2:W-:Y:S04]  /*64d0*/  @!P2 ST.E.U16 desc[UR36][R4.64+0x3c], R10 ;  /* 0x00003c0a0400a985 */ /* 0x0005e8000c101524 */
[----:B------:R2:W-:Y:S01]  /*64e0*/  @!P2 ST.E.U16 desc[UR36][R4.64+0x3e], R10 ;  /* 0x00003e0a0400a985 */ /* 0x0005e2000c101524 */
[----:B------:R-:W-:Y:S05]  /*64f0*/  @!P2 BRA `(.L_x_122) ;  /* 0x00000000004ca947 */ /* 0x000fea0003800000 */
[----:B------:R-:W-:Y:S01]  /*6500*/  ISETP.GE.AND P0, PT, R8, R9, PT ;  /* 0x000000090800720c */ /* 0x000fe20003f06270 */
[----:B01----:R-:W-:-:S03]  /*6510*/  IMAD.MOV.U32 R3, RZ, RZ, 0xffff ;  /* 0x0000ffffff037424 */ /* 0x003fc600078e00ff */
[----:B------:R-:W-:-:S13]  /*6520*/  ISETP.LT.AND P0, PT, R25, R22, !P0 ;  /* 0x000000161900720c */ /* 0x000fda0004701270 */
[----:B------:R3:W-:Y:S04]  /*6530*/  @!P0 ST.E.U16 desc[UR36][R4.64+0x38], R3 ;  /* 0x0000380304008985 */ /* 0x0007e8000c101524 */
[----:B------:R3:W-:Y:S04]  /*6540*/  @!P0 ST.E.U16 desc[UR36][R4.64+0x3a], R3 ;  /* 0x00003a0304008985 */ /* 0x0007e8000c101524 */
[----:B------:R3:W-:Y:S04]  /*6550*/  @!P0 ST.E.U16 desc[UR36][R4.64+0x3c], R3 ;  /* 0x00003c0304008985 */ /* 0x0007e8000c101524 */
[----:B------:R3:W-:Y:S01]  /*6560*/  @!P0 ST.E.U16 desc[UR36][R4.64+0x3e], R3 ;  /* 0x00003e0304008985 */ /* 0x0007e2000c101524 */
[----:B------:R-:W-:Y:S05]  /*6570*/  @!P0 BRA `(.L_x_122) ;  /* 0x00000000002c8947 */ /* 0x000fea0003800000 */
[----:B----4-:R-:W0:Y:S01]  /*6580*/  LDC.64 R6, c[0x0][0x380] ;  /* 0x0000e000ff067b82 */ /* 0x010e220000000a00 */
[----:B------:R-:W-:-:S04]  /*6590*/  IMAD.IADD R27, R22, 0x1, R27 ;  /* 0x00000001161b7824 */ /* 0x000fc800078e021b */
[----:B0-----:R-:W-:-:S05]  /*65a0*/  IMAD.WIDE.U32 R6, R27, 0x2, R6 ;  /* 0x000000021b067825 */ /* 0x001fca00078e0006 */
[----:B---3--:R-:W3:Y:S04]  /*65b0*/  LDG.E.U16 R3, desc[UR36][R6.64] ;  /* 0x0000002406037981 */ /* 0x008ee8000c1e1500 */
[----:B---3--:R0:W-:Y:S04]  /*65c0*/  ST.E.U16 desc[UR36][R4.64+0x38], R3 ;  /* 0x0000380304007985 */ /* 0x0081e8000c101524 */
[----:B------:R-:W3:Y:S04]  /*65d0*/  LDG.E.U16 R13, desc[UR36][R6.64+0x2] ;  /* 0x00000224060d7981 */ /* 0x000ee8000c1e1500 */
[----:B---3--:R0:W-:Y:S04]  /*65e0*/  ST.E.U16 desc[UR36][R4.64+0x3a], R13 ;  /* 0x00003a0d04007985 */ /* 0x0081e8000c101524 */
[----:B------:R-:W3:Y:S04]  /*65f0*/  LDG.E.U16 R15, desc[UR36][R6.64+0x4] ;  /* 0x00000424060f7981 */ /* 0x000ee8000c1e1500 */
[----:B---3--:R0:W-:Y:S04]  /*6600*/  ST.E.U16 desc[UR36][R4.64+0x3c], R15 ;  /* 0x00003c0f04007985 */ /* 0x0081e8000c101524 */
[----:B------:R-:W3:Y:S04]  /*6610*/  LDG.E.U16 R21, desc[UR36][R6.64+0x6] ;  /* 0x0000062406157981 */ /* 0x000ee8000c1e1500 */
[----:B---3--:R0:W-:Y:S02]  /*6620*/  ST.E.U16 desc[UR36][R4.64+0x3e], R21 ;  /* 0x00003e1504007985 */ /* 0x0081e4000c101524 */
.L_x_122:
[----:B------:R-:W-:Y:S05]  /*6630*/  BSYNC.RECONVERGENT B0 ;  /* 0x0000000000007941 */ /* 0x000fea0003800200 */
.L_x_121:
        /* <DEDUP_REMOVED lines=8> */
[----:B------:R-:W-:-:S13]  /*66c0*/  ISETP.LT.AND P0, PT, R11, R22, !P0 ;  /* 0x000000160b00720c */ /* 0x000fda0004701270 */
[----:B------:R0:W-:Y:S04]  /*66d0*/  @!P0 ST.E.U16 desc[UR36][R4.64+0x40], R2 ;  /* 0x0000400204008985 */ /* 0x0001e8000c101524 */
[----:B------:R0:W-:Y:S04]  /*66e0*/  @!P0 ST.E.U16 desc[UR36][R4.64+0x42], R2 ;  /* 0x0000420204008985 */ /* 0x0001e8000c101524 */
[----:B------:R0:W-:Y:S04]  /*66f0*/  @!P0 ST.E.U16 desc[UR36][R4.64+0x44], R2 ;  /* 0x0000440204008985 */ /* 0x0001e8000c101524 */
[----:B------:R0:W-:Y:S01]  /*6700*/  @!P0 ST.E.U16 desc[UR36][R4.64+0x46], R2 ;  /* 0x0000460204008985 */ /* 0x0001e2000c101524 */
[----:B------:R-:W-:Y:S05]  /*6710*/  @!P0 BRA `(.L_x_124) ;  /* 0x00000000002c8947 */ /* 0x000fea0003800000 */
[----:B01-3--:R-:W0:Y:S01]  /*6720*/  LDC.64 R2, c[0x0][0x380] ;  /* 0x0000e000ff027b82 */ /* 0x00be220000000a00 */
[----:B------:R-:W-:-:S04]  /*6730*/  IMAD.IADD R11, R11, 0x1, R0 ;  /* 0x000000010b0b7824 */ /* 0x000fc800078e0200 */
[----:B0-----:R-:W-:-:S05]  /*6740*/  IMAD.WIDE.U32 R2, R11, 0x2, R2 ;  /* 0x000000020b027825 */ /* 0x001fca00078e0002 */
[----:B------:R-:W3:Y:S04]  /*6750*/  LDG.E.U16 R7, desc[UR36][R2.64] ;  /* 0x0000002402077981 */ /* 0x000ee8000c1e1500 */
[----:B---3--:R0:W-:Y:S04]  /*6760*/  ST.E.U16 desc[UR36][R4.64+0x40], R7 ;  /* 0x0000400704007985 */ /* 0x0081e8000c101524 */
[----:B------:R-:W3:Y:S04]  /*6770*/  LDG.E.U16 R9, desc[UR36][R2.64+0x2] ;  /* 0x0000022402097981 */ /* 0x000ee8000c1e1500 */
[----:B---3--:R0:W-:Y:S04]  /*6780*/  ST.E.U16 desc[UR36][R4.64+0x42], R9 ;  /* 0x0000420904007985 */ /* 0x0081e8000c101524 */
[----:B------:R-:W3:Y:S04]  /*6790*/  LDG.E.U16 R11, desc[UR36][R2.64+0x4] ;  /* 0x00000424020b7981 */ /* 0x000ee8000c1e1500 */
[----:B---3--:R0:W-:Y:S04]  /*67a0*/  ST.E.U16 desc[UR36][R4.64+0x44], R11 ;  /* 0x0000440b04007985 */ /* 0x0081e8000c101524 */
[----:B------:R-:W3:Y:S04]  /*67b0*/  LDG.E.U16 R13, desc[UR36][R2.64+0x6] ;  /* 0x00000624020d7981 */ /* 0x000ee8000c1e1500 */
[----:B---3--:R0:W-:Y:S02]  /*67c0*/  ST.E.U16 desc[UR36][R4.64+0x46], R13 ;  /* 0x0000460d04007985 */ /* 0x0081e4000c101524 */
.L_x_124:
[----:B------:R-:W-:Y:S05]  /*67d0*/  BSYNC.RECONVERGENT B0 ;  /* 0x0000000000007941 */ /* 0x000fea0003800200 */
.L_x_123:
[----:B------:R-:W5:Y:S04]  /*67e0*/  LDG.E.U16 R0, desc[UR36][R18.64+0x2] ;  /* 0x0000022412007981 */ /* 0x000f68000c1e1500 */
[----:B01234-:R-:W2:Y:S01]  /*67f0*/  LDG.E.U16 R4, desc[UR36][R18.64+0x4] ;  /* 0x0000042412047981 */ /* 0x01fea2000c1e1500 */
[----:B------:R-:W-:Y:S01]  /*6800*/  IMAD.MOV.U32 R2, RZ, RZ, 0x3e4ccccd ;  /* 0x3e4ccccdff027424 */ /* 0x000fe200078e00ff */
[----:B------:R-:W-:Y:S01]  /*6810*/  UMOV UR4, 0x33333333 ;  /* 0x3333333300047882 */ /* 0x000fe20000000000 */
[----:B------:R-:W-:Y:S01]  /*6820*/  UMOV UR5, 0x3fc33333 ;  /* 0x3fc3333300057882 */ /* 0x000fe20000000000 */
[----:B------:R-:W-:Y:S01]  /*6830*/  IMAD.MOV.U32 R6, RZ, RZ, -0x66666666 ;  /* 0x9999999aff067424 */ /* 0x000fe200078e00ff */
[----:B------:R-:W-:Y:S01]  /*6840*/  MOV R7, 0x3fa99999 ;  /* 0x3fa9999900077802 */ /* 0x000fe20000000f00 */
[----:B------:R-:W-:Y:S01]  /*6850*/  IMAD.MOV.U32 R8, RZ, RZ, 0x3 ;  /* 0x00000003ff087424 */ /* 0x000fe200078e00ff */
[----:B-----5:R-:W-:-:S04]  /*6860*/  PRMT R0, R0, 0x9910, RZ ;  /* 0x0000991000007816 */ /* 0x020fc800000000ff */
[C---:B------:R-:W-:Y:S02]  /*6870*/  ISETP.GE.AND P1, PT, R0.reuse, 0x7b8, PT ;  /* 0x000007b80000780c */ /* 0x040fe40003f26270 */
[----:B------:R-:W-:Y:S02]  /*6880*/  ISETP.GE.AND P0, PT, R0, 0x68, PT ;  /* 0x000000680000780c */ /* 0x000fe40003f06270 */
[----:B------:R-:W-:-:S04]  /*6890*/  FSEL R0, R2, 0.5, !P1 ;  /* 0x3f00000002007808 */ /* 0x000fc80004800000 */
[----:B------:R-:W-:Y:S02]  /*68a0*/  FSEL R0, R0, 0.30000001192092895508, P0 ;  /* 0x3e99999a00007808 */ /* 0x000fe40000000000 */
[----:B--2---:R-:W-:Y:S02]  /*68b0*/  ISETP.NE.AND P0, PT, R4, RZ, PT ;  /* 0x000000ff0400720c */ /* 0x004fe40003f05270 */
[----:B------:R-:W0:Y:S02]  /*68c0*/  F2F.F64.F32 R2, R0 ;  /* 0x0000000000027310 */ /* 0x000e240000201800 */
[----:B0-----:R-:W-:Y:S01]  /*68d0*/  DADD R2, R2, UR4 ;  /* 0x0000000402027e29 */ /* 0x001fe20008000000 */
[----:B------:R-:W-:-:S09]  /*68e0*/  UMOV UR5, 0x3fe33333 ;  /* 0x3fe3333300057882 */ /* 0x000fd20000000000 */
[----:B------:R-:W0:Y:S02]  /*68f0*/  F2F.F32.F64 R2, R2 ;  /* 0x0000000200027310 */ /* 0x000e240000301000 */
[----:B0-----:R-:W-:Y:S01]  /*6900*/  @P0 FADD R0, RZ, R2 ;  /* 0x00000002ff000221 */ /* 0x001fe20000000000 */
[----:B------:R-:W-:Y:S01]  /*6910*/  ISETP.GT.U32.AND P0, PT, R24, 0x63, PT ;  /* 0x000000631800780c */ /* 0x000fe20003f04070 */
[----:B------:R-:W-:-:S04]  /*6920*/  IMAD.MOV.U32 R2, RZ, RZ, 0xffff ;  /* 0x0000ffffff027424 */ /* 0x000fc800078e00ff */
[----:B------:R-:W0:Y:S01]  /*6930*/  F2F.F64.F32 R4, R0 ;  /* 0x0000000000047310 */ /* 0x000e220000201800 */
[----:B------:R2:W-:Y:S01]  /*6940*/  STG.E.U16 desc[UR36][R16.64+0x6], R2 ;  /* 0x0000060210007986 */ /* 0x0005e2000c101524 */
[----:B0-----:R-:W-:Y:S01]  /*6950*/  DFMA R4, R4, UR4, R6 ;  /* 0x0000000404047c2b */ /* 0x001fe20008000006 */
[----:B------:R-:W-:Y:S01]  /*6960*/  FSEL R7, RZ, 1.875, !P0 ;  /* 0x3ff00000ff077808 */ /* 0x000fe20004000000 */
[----:B------:R-:W-:-:S06]  /*6970*/  IMAD.MOV.U32 R6, RZ, RZ, RZ ;  /* 0x000000ffff067224 */ /* 0x000fcc00078e00ff */
[----:B------:R-:W-:-:S14]  /*6980*/  DSETP.GE.AND P0, PT, R4, R6, PT ;  /* 0x000000060400722a */ /* 0x000fdc0003f06000 */
[----:B------:R2:W-:Y:S01]  /*6990*/  @P0 STG.E.U16 desc[UR36][R16.64], R8 ;  /* 0x0000000810000986 */ /* 0x0005e2000c101524 */
[----:B------:R-:W-:Y:S05]  /*69a0*/  BRA `(.L_x_99) ;  /* 0x0000000000647947 */ /* 0x000fea0003800000 */
.L_x_103:
        /* <DEDUP_REMOVED lines=10> */
.L_x_102:
[----:B------:R-:W0:Y:S01]  /*6a50*/  LDCU UR4, c[0x0][0x3b0] ;  /* 0x00007600ff0477ac */ /* 0x000e220008000800 */
[----:B------:R-:W-:Y:S02]  /*6a60*/  IMAD R5, R5, R36, R5 ;  /* 0x0000002405057224 */ /* 0x000fe400078e0205 */
[----:B------:R-:W-:Y:S02]  /*6a70*/  IMAD.MOV.U32 R2, RZ, RZ, 0x1 ;  /* 0x00000001ff027424 */ /* 0x000fe400078e00ff */
[----:B0-----:R-:W-:-:S04]  /*6a80*/  IMAD R5, R5, UR4, RZ ;  /* 0x0000000405057c24 */ /* 0x001fc8000f8e02ff */
[----:B------:R-:W-:-:S04]  /*6a90*/  IMAD.HI.U32 R0, R5, 0x446f8657, RZ ;  /* 0x446f865705007827 */ /* 0x000fc800078e00ff */
[----:B------:R-:W-:-:S05]  /*6aa0*/  IMAD.IADD R3, R5, 0x1, -R0 ;  /* 0x0000000105037824 */ /* 0x000fca00078e0a00 */
[----:B------:R-:W-:-:S04]  /*6ab0*/  LEA.HI R3, R3, R0, RZ, 0x1f ;  /* 0x0000000003037211 */ /* 0x000fc800078ff8ff */
[----:B------:R-:W-:-:S05]  /*6ac0*/  SHF.R.U32.HI R0, RZ, 0x6, R3 ;  /* 0x00000006ff007819 */ /* 0x000fca0000011603 */
[----:B------:R-:W-:-:S05]  /*6ad0*/  IMAD R0, R0, -0x65, R5 ;  /* 0xffffff9b00007824 */ /* 0x000fca00078e0205 */
[----:B------:R-:W-:-:S04]  /*6ae0*/  ISETP.GE.U32.AND P0, PT, R0, 0x5b, PT ;  /* 0x0000005b0000780c */ /* 0x000fc80003f06070 */
[----:B------:R-:W-:-:S05]  /*6af0*/  SEL R5, R2, 0x2, !P0 ;  /* 0x0000000202057807 */ /* 0x000fca0004000000 */
[----:B------:R0:W-:Y:S04]  /*6b00*/  STG.E.U16 desc[UR36][R16.64], R5 ;  /* 0x0000000510007986 */ /* 0x0001e8000c101524 */
[----:B------:R-:W2:Y:S02]  /*6b10*/  LDG.E.U16 R18, desc[UR36][R18.64+0x6] ;  /* 0x0000062412127981 */ /* 0x000ea4000c1e1500 */
[----:B--2---:R-:W-:-:S05]  /*6b20*/  VIADD R3, R18, 0x1 ;  /* 0x0000000112037836 */ /* 0x004fca0000000000 */
[----:B------:R0:W-:Y:S02]  /*6b30*/  STG.E.U16 desc[UR36][R16.64+0x6], R3 ;  /* 0x0000060310007986 */ /* 0x0001e4000c101524 */
.L_x_99:
[----:B------:R-:W-:Y:S05]  /*6b40*/  BSYNC.RECONVERGENT B6 ;  /* 0x0000000000067941 */ /* 0x000fea0003800200 */
.L_x_96:
[----:B------:R-:W5:Y:S01]  /*6b50*/  LDCU UR4, c[0x0][0x3b8] ;  /* 0x00007700ff0477ac */ /* 0x000f620008000800 */
[----:B------:R-:W-:Y:S02]  /*6b60*/  LOP3.LUT R36, RZ, R36, RZ, 0x33, !PT ;  /* 0x00000024ff247212 */ /* 0x000fe400078e33ff */
[----:B------:R-:W-:-:S05]  /*6b70*/  LOP3.LUT R29, RZ, R29, RZ, 0x33, !PT ;  /* 0x0000001dff1d7212 */ /* 0x000fca00078e33ff */
[----:B------:R-:W-:-:S04]  /*6b80*/  IMAD R29, R36, R29, RZ ;  /* 0x0000001d241d7224 */ /* 0x000fc800078e02ff */
[----:B-----5:R-:W-:-:S05]  /*6b90*/  IMAD R29, R29, UR4, RZ ;  /* 0x000000041d1d7c24 */ /* 0x020fca000f8e02ff */
[----:B------:R-:W-:-:S05]  /*6ba0*/  LOP3.LUT R29, R29, 0x1, RZ, 0xc0, !PT ;  /* 0x000000011d1d7812 */ /* 0x000fca00078ec0ff */
[----:B------:R-:W-:Y:S01]  /*6bb0*/  STG.E.U16 desc[UR36][R16.64+0x4], R29 ;  /* 0x0000041d10007986 */ /* 0x000fe2000c101524 */
[----:B------:R-:W-:Y:S05]  /*6bc0*/  EXIT ;  /* 0x000000000000794d */ /* 0x000fea0003800000 */
.L_x_125:
[----:B------:R-:W-:-:S00]  /*6bd0*/  BRA `(.L_x_125) ;  /* 0xfffffffc00fc7947 */ /* 0x000fc0000383ffff */
[----:B------:R-:W-:-:S00]  /*6be0*/  NOP ;  /* 0x0000000000007918 */ /* 0x000fc00000000000 */
        /* <DEDUP_REMOVED lines=9> */
.L_x_126:


//--------------------- .nv.shared.reserved.0     --------------------------
	.section	.nv.shared.reserved.0,"aw",@nobits
	.weak		__nv_reservedSMEM_offset_0_alias
	.size		__nv_reservedSMEM_offset_0_alias, 0, 64
	.other		__nv_reservedSMEM_offset_0_alias,@"STO_CUDA_RESERVED_SHARED STV_DEFAULT"
__nv_reservedSMEM_offset_0_alias:
	.zero		0
	.zero		64


//--------------------- .nv.constant0._Z7simularPsS_iiiiiiiiiii --------------------------
	.section	.nv.constant0._Z7simularPsS_iiiiiiiiiii,"a",@progbits
	.sectionflags	@""
	.align	4
.nv.constant0._Z7simularPsS_iiiiiiiiiii:
	.zero		956


//--------------------- SYMBOLS --------------------------

	.type		.nv.reservedSmem.offset0,@object
	.size		.nv.reservedSmem.offset0,0x4
	.type		malloc,@function
